	.target	sm_90a

	.elftype	@"ET_EXEC"


//--------------------- .note.nv.tkinfo           --------------------------
	.section	.note.nv.tkinfo,"",@"SHT_NOTE"
	.sectionflags	@"SHF_NOTE_NV_TKINFO"
	.tkinfo
        /*0018*/ 	.word	0x00000002
        /*0030*/ 	.string	""
        /*0030*/ 	.string	"ptxas"
        /*0030*/ 	.string	"Cuda compilation tools, release 13.0, V13.0.88"
        /*0030*/ 	.string	"Build cuda_13.0.r13.0/compiler.36424714_0"
        /*0030*/ 	.string	"-arch sm_90a -m 64 "



//--------------------- .note.nv.cuinfo           --------------------------
	.section	.note.nv.cuinfo,"",@"SHT_NOTE"
	.sectionflags	@"SHF_NOTE_NV_CUINFO"
        /*0018*/ 	.short	0x0002
        /*001a*/ 	.short	0x005a
        /*001c*/ 	.short	0x0082
	.zero		2


//--------------------- .nv.info                  --------------------------
	.section	.nv.info,"",@"SHT_CUDA_INFO"
	.align	4


	//----- nvinfo : EIATTR_REGCOUNT
	.align		4
        /*0000*/ 	.byte	0x04, 0x2f
        /*0002*/ 	.short	(.L_15 - .L_14)
	.align		4
.L_14:
        /*0004*/ 	.word	index@(_ZN7cutlass13device_kernelINS_4gemm6kernel13GemmUniversalIN4cute5tupleIJiiiiEEENS1_10collective13CollectiveMmaINS1_34MainloopSm90TmaGmmaWarpSpecializedILi3ENS5_IJNS4_1CILi2EEESB_NSA_ILi1EEEEEENS1_35KernelTmaWarpSpecializedCooperativeEEENS5_IJNSA_ILi256EEENSA_ILi64EEENSA_ILi32EEEEEENS_10tfloat32_tENS5_IJlSC_lEEESK_SL_NS4_8TiledMMAINS4_8MMA_AtomIJNS4_4SM904GMMA29MMA_64x64x8_F32TF32TF32_SS_TNILNSP_7ScaleInE1ELSR_1EEEEEENS4_6LayoutINS5_IJSB_SC_SC_EEENS5_IJSC_NSA_ILi0EEESW_EEEEENS5_IJNS4_10UnderscoreESZ_SZ_EEEEENS4_23SM90_TMA_LOAD_MULTICASTENS4_14ComposedLayoutINS4_7SwizzleILi3ELi4ELi3EEENS4_18smem_ptr_flag_bitsILi32EEENSU_INS5_IJNSA_ILi8EEESI_EEENS5_IJSI_SC_EEEEEEEvNS4_8identityES12_S1C_vS1D_EENS_8epilogue10collective6detail29Sm90TmaWarpSpecializedAdapterINS1G_15DefaultEpilogueISK_SL_SL_NS1F_6thread17LinearCombinationISK_Li1EffLNS1K_9ScaleType4KindE0ELNS_15FloatRoundStyleE2ESK_EENS1_15EpilogueDefaultEEEEEvvEEEEvNT_6ParamsE)
        /*0008*/ 	.word	0x000000a8


	//----- nvinfo : EIATTR_FRAME_SIZE
	.align		4
.L_15:
        /*000c*/ 	.byte	0x04, 0x11
        /*000e*/ 	.short	(.L_17 - .L_16)
	.align		4
.L_16:
        /*0010*/ 	.word	index@(_ZN7cutlass13device_kernelINS_4gemm6kernel13GemmUniversalIN4cute5tupleIJiiiiEEENS1_10collective13CollectiveMmaINS1_34MainloopSm90TmaGmmaWarpSpecializedILi3ENS5_IJNS4_1CILi2EEESB_NSA_ILi1EEEEEENS1_35KernelTmaWarpSpecializedCooperativeEEENS5_IJNSA_ILi256EEENSA_ILi64EEENSA_ILi32EEEEEENS_10tfloat32_tENS5_IJlSC_lEEESK_SL_NS4_8TiledMMAINS4_8MMA_AtomIJNS4_4SM904GMMA29MMA_64x64x8_F32TF32TF32_SS_TNILNSP_7ScaleInE1ELSR_1EEEEEENS4_6LayoutINS5_IJSB_SC_SC_EEENS5_IJSC_NSA_ILi0EEESW_EEEEENS5_IJNS4_10UnderscoreESZ_SZ_EEEEENS4_23SM90_TMA_LOAD_MULTICASTENS4_14ComposedLayoutINS4_7SwizzleILi3ELi4ELi3EEENS4_18smem_ptr_flag_bitsILi32EEENSU_INS5_IJNSA_ILi8EEESI_EEENS5_IJSI_SC_EEEEEEEvNS4_8identityES12_S1C_vS1D_EENS_8epilogue10collective6detail29Sm90TmaWarpSpecializedAdapterINS1G_15DefaultEpilogueISK_SL_SL_NS1F_6thread17LinearCombinationISK_Li1EffLNS1K_9ScaleType4KindE0ELNS_15FloatRoundStyleE2ESK_EENS1_15EpilogueDefaultEEEEEvvEEEEvNT_6ParamsE)
        /*0014*/ 	.word	0x00000000


	//----- nvinfo : EIATTR_MIN_STACK_SIZE
	.align		4
.L_17:
        /*0018*/ 	.byte	0x04, 0x12
        /*001a*/ 	.short	(.L_19 - .L_18)
	.align		4
.L_18:
        /*001c*/ 	.word	index@(_ZN7cutlass13device_kernelINS_4gemm6kernel13GemmUniversalIN4cute5tupleIJiiiiEEENS1_10collective13CollectiveMmaINS1_34MainloopSm90TmaGmmaWarpSpecializedILi3ENS5_IJNS4_1CILi2EEESB_NSA_ILi1EEEEEENS1_35KernelTmaWarpSpecializedCooperativeEEENS5_IJNSA_ILi256EEENSA_ILi64EEENSA_ILi32EEEEEENS_10tfloat32_tENS5_IJlSC_lEEESK_SL_NS4_8TiledMMAINS4_8MMA_AtomIJNS4_4SM904GMMA29MMA_64x64x8_F32TF32TF32_SS_TNILNSP_7ScaleInE1ELSR_1EEEEEENS4_6LayoutINS5_IJSB_SC_SC_EEENS5_IJSC_NSA_ILi0EEESW_EEEEENS5_IJNS4_10UnderscoreESZ_SZ_EEEEENS4_23SM90_TMA_LOAD_MULTICASTENS4_14ComposedLayoutINS4_7SwizzleILi3ELi4ELi3EEENS4_18smem_ptr_flag_bitsILi32EEENSU_INS5_IJNSA_ILi8EEESI_EEENS5_IJSI_SC_EEEEEEEvNS4_8identityES12_S1C_vS1D_EENS_8epilogue10collective6detail29Sm90TmaWarpSpecializedAdapterINS1G_15DefaultEpilogueISK_SL_SL_NS1F_6thread17LinearCombinationISK_Li1EffLNS1K_9ScaleType4KindE0ELNS_15FloatRoundStyleE2ESK_EENS1_15EpilogueDefaultEEEEEvvEEEEvNT_6ParamsE)
        /*0020*/ 	.word	0x00000000
.L_19:


//--------------------- .nv.compat                --------------------------
	.section	.nv.compat,"",@"SHT_CUDA_COMPAT_INFO"
	.align	4
        /*0000*/ 	.byte	0x02, 0x09, 0x01, 0x00, 0x02, 0x02, 0x04, 0x00, 0x02, 0x05, 0x05, 0x00, 0x03, 0x07, 0x01, 0x01
        /*0010*/ 	.byte	0x02, 0x03, 0x01, 0x00, 0x02, 0x06, 0x01, 0x00, 0x04, 0x0b, 0x08, 0x00, 0x00, 0x00, 0x00, 0x00
        /*0020*/ 	.byte	0x00, 0x00, 0x00, 0x00


//--------------------- .nv.info._ZN7cutlass13device_kernelINS_4gemm6kernel13GemmUniversalIN4cute5tupleIJiiiiEEENS1_10collective13CollectiveMmaINS1_34MainloopSm90TmaGmmaWarpSpecializedILi3ENS5_IJNS4_1CILi2EEESB_NSA_ILi1EEEEEENS1_35KernelTmaWarpSpecializedCooperativeEEENS5_IJNSA_ILi256EEENSA_ILi64EEENSA_ILi32EEEEEENS_10tfloat32_tENS5_IJlSC_lEEESK_SL_NS4_8TiledMMAINS4_8MMA_AtomIJNS4_4SM904GMMA29MMA_64x64x8_F32TF32TF32_SS_TNILNSP_7ScaleInE1ELSR_1EEEEEENS4_6LayoutINS5_IJSB_SC_SC_EEENS5_IJSC_NSA_ILi0EEESW_EEEEENS5_IJNS4_10UnderscoreESZ_SZ_EEEEENS4_23SM90_TMA_LOAD_MULTICASTENS4_14ComposedLayoutINS4_7SwizzleILi3ELi4ELi3EEENS4_18smem_ptr_flag_bitsILi32EEENSU_INS5_IJNSA_ILi8EEESI_EEENS5_IJSI_SC_EEEEEEEvNS4_8identityES12_S1C_vS1D_EENS_8epilogue10collective6detail29Sm90TmaWarpSpecializedAdapterINS1G_15DefaultEpilogueISK_SL_SL_NS1F_6thread17LinearCombinationISK_Li1EffLNS1K_9ScaleType4KindE0ELNS_15FloatRoundStyleE2ESK_EENS1_15EpilogueDefaultEEEEEvvEEEEvNT_6ParamsE --------------------------
	.section	.nv.info._ZN7cutlass13device_kernelINS_4gemm6kernel13GemmUniversalIN4cute5tupleIJiiiiEEENS1_10collective13CollectiveMmaINS1_34MainloopSm90TmaGmmaWarpSpecializedILi3ENS5_IJNS4_1CILi2EEESB_NSA_ILi1EEEEEENS1_35KernelTmaWarpSpecializedCooperativeEEENS5_IJNSA_ILi256EEENSA_ILi64EEENSA_ILi32EEEEEENS_10tfloat32_tENS5_IJlSC_lEEESK_SL_NS4_8TiledMMAINS4_8MMA_AtomIJNS4_4SM904GMMA29MMA_64x64x8_F32TF32TF32_SS_TNILNSP_7ScaleInE1ELSR_1EEEEEENS4_6LayoutINS5_IJSB_SC_SC_EEENS5_IJSC_NSA_ILi0EEESW_EEEEENS5_IJNS4_10UnderscoreESZ_SZ_EEEEENS4_23SM90_TMA_LOAD_MULTICASTENS4_14ComposedLayoutINS4_7SwizzleILi3ELi4ELi3EEENS4_18smem_ptr_flag_bitsILi32EEENSU_INS5_IJNSA_ILi8EEESI_EEENS5_IJSI_SC_EEEEEEEvNS4_8identityES12_S1C_vS1D_EENS_8epilogue10collective6detail29Sm90TmaWarpSpecializedAdapterINS1G_15DefaultEpilogueISK_SL_SL_NS1F_6thread17LinearCombinationISK_Li1EffLNS1K_9ScaleType4KindE0ELNS_15FloatRoundStyleE2ESK_EENS1_15EpilogueDefaultEEEEEvvEEEEvNT_6ParamsE,"",@"SHT_CUDA_INFO"
	.sectionflags	@""
	.align	4


	//----- nvinfo : EIATTR_CUDA_API_VERSION
	.align		4
        /*0000*/ 	.byte	0x04, 0x37
        /*0002*/ 	.short	(.L_21 - .L_20)
.L_20:
        /*0004*/ 	.word	0x00000082


	//----- nvinfo : EIATTR_KPARAM_INFO
	.align		4
.L_21:
        /*0008*/ 	.byte	0x04, 0x17
        /*000a*/ 	.short	(.L_23 - .L_22)
.L_22:
        /*000c*/ 	.word	0x00000000
        /*0010*/ 	.short	0x0000
        /*0012*/ 	.short	0x0070
        /*0014*/ 	.byte	0x00, 0xf0, 0x01, 0x10


	//----- nvinfo : EIATTR_SPARSE_MMA_MASK
	.align		4
.L_23:
        /*0018*/ 	.byte	0x03, 0x50
        /*001a*/ 	.short	0x0000


	//----- nvinfo : EIATTR_MAXREG_COUNT
	.align		4
        /*001c*/ 	.byte	0x03, 0x1b
        /*001e*/ 	.short	0x00a8


	//----- nvinfo : EIATTR_NUM_BARRIERS
	.align		4
        /*0020*/ 	.byte	0x02, 0x4c
        /*0022*/ 	.byte	0x01
	.zero		1


	//----- nvinfo : EIATTR_EXTERNS
	.align		4
        /*0024*/ 	.byte	0x04, 0x0f
        /*0026*/ 	.short	(.L_25 - .L_24)


	//   ....[0]....
	.align		4
.L_24:
        /*0028*/ 	.word	index@(__assertfail)


	//----- nvinfo : EIATTR_MERCURY_ISA_VERSION
	.align		4
.L_25:
        /*002c*/ 	.byte	0x03, 0x5f
        /*002e*/ 	.short	0x0101


	//----- nvinfo : EIATTR_INT_WARP_WIDE_INSTR_OFFSETS
	.align		4
        /*0030*/ 	.byte	0x04, 0x31
        /*0032*/ 	.short	(.L_27 - .L_26)


	//   ....[0]....
.L_26:
        /*0034*/ 	.word	0x00000460


	//   ....[1]....
        /*0038*/ 	.word	0x00000490


	//   ....[2]....
        /*003c*/ 	.word	0x00000650


	//----- nvinfo : EIATTR_COOP_GROUP_MASK_REGIDS
	.align		4
.L_27:
        /*0040*/ 	.byte	0x04, 0x29
        /*0042*/ 	.short	(.L_29 - .L_28)


	//   ....[0]....
.L_28:
        /*0044*/ 	.word	0xffffffff


	//   ....[1]....
        /*0048*/ 	.word	0xffffffff


	//   ....[2]....
        /*004c*/ 	.word	0xffffffff


	//   ....[3]....
        /*0050*/ 	.word	0xffffffff


	//   ....[4]....
        /*0054*/ 	.word	0xffffffff


	//   ....[5]....
        /*0058*/ 	.word	0xffffffff


	//----- nvinfo : EIATTR_COOP_GROUP_INSTR_OFFSETS
	.align		4
.L_29:
        /*005c*/ 	.byte	0x04, 0x28
        /*005e*/ 	.short	(.L_31 - .L_30)


	//   ....[0]....
.L_30:
        /*0060*/ 	.word	0x00000060


	//   ....[1]....
        /*0064*/ 	.word	0x00000070


	//   ....[2]....
        /*0068*/ 	.word	0x00000130


	//   ....[3]....
        /*006c*/ 	.word	0x000002b0


	//   ....[4]....
        /*0070*/ 	.word	0x000007d0


	//   ....[5]....
        /*0074*/ 	.word	0x00001220


	//----- nvinfo : EIATTR_REG_RECONFIG
	.align		4
.L_31:
        /*0078*/ 	.byte	0x01, 0x54
	.zero		2


	//----- nvinfo : EIATTR_SYSCALL_OFFSETS
	.align		4
        /*007c*/ 	.byte	0x04, 0x46
        /*007e*/ 	.short	(.L_33 - .L_32)


	//   ....[0]....
.L_32:
        /*0080*/ 	.word	0x000013e0


	//----- nvinfo : EIATTR_MBARRIER_INSTR_OFFSETS
	.align		4
.L_33:
        /*0084*/ 	.byte	0x04, 0x39
        /*0086*/ 	.short	(.L_35 - .L_34)


	//   ....[0]....
.L_34:
        /*0088*/ 	.word	0x00000230
        /*008c*/ 	.word	0x000000ff
        /*0090*/ 	.word	0x00000000
        /*0094*/ 	.short	0x0100
        /*0096*/ 	.byte	0x08
	.zero		1


	//   ....[1]....
        /*0098*/ 	.word	0x00000240
        /*009c*/ 	.word	0x000000ff
        /*00a0*/ 	.word	0x00000018
        /*00a4*/ 	.short	0x0100
        /*00a6*/ 	.byte	0x08
	.zero		1


	//   ....[2]....
        /*00a8*/ 	.word	0x00000250
        /*00ac*/ 	.word	0x000000ff
        /*00b0*/ 	.word	0x00000008
        /*00b4*/ 	.short	0x0100
        /*00b6*/ 	.byte	0x08
	.zero		1


	//   ....[3]....
        /*00b8*/ 	.word	0x00000260
        /*00bc*/ 	.word	0x000000ff
        /*00c0*/ 	.word	0x00000020
        /*00c4*/ 	.short	0x0100
        /*00c6*/ 	.byte	0x08
	.zero		1


	//   ....[4]....
        /*00c8*/ 	.word	0x00000270
        /*00cc*/ 	.word	0x000000ff
        /*00d0*/ 	.word	0x00000010
        /*00d4*/ 	.short	0x0100
        /*00d6*/ 	.byte	0x08
	.zero		1


	//   ....[5]....
        /*00d8*/ 	.word	0x00000280
        /*00dc*/ 	.word	0x000000ff
        /*00e0*/ 	.word	0x00000028
        /*00e4*/ 	.short	0x0100
        /*00e6*/ 	.byte	0x08
	.zero		1


	//   ....[6]....
        /*00e8*/ 	.word	0x000006d0
        /*00ec*/ 	.word	0x000000ff
        /*00f0*/ 	.word	0x00000040
        /*00f4*/ 	.short	0x0100
        /*00f6*/ 	.byte	0x06
	.zero		1


	//   ....[7]....
        /*00f8*/ 	.word	0x00000760
        /*00fc*/ 	.word	0x000000ff
        /*0100*/ 	.word	0x00000048
        /*0104*/ 	.short	0x0100
        /*0106*/ 	.byte	0x06
	.zero		1


	//   ....[8]....
        /*0108*/ 	.word	0x000014a0
        /*010c*/ 	.word	0x00000003
        /*0110*/ 	.word	0x00000000
        /*0114*/ 	.short	0x010a
        /*0116*/ 	.byte	0x3f
	.zero		1


	//   ....[9]....
        /*0118*/ 	.word	0x000014e0
        /*011c*/ 	.word	0x00000003
        /*0120*/ 	.word	0x00000000
        /*0124*/ 	.short	0x010a
        /*0126*/ 	.byte	0x3f
	.zero		1


	//   ....[10]....
        /*0128*/ 	.word	0x00001a30
        /*012c*/ 	.word	0x00000005
        /*0130*/ 	.word	0x00000000
        /*0134*/ 	.short	0x010a
        /*0136*/ 	.byte	0x3f
	.zero		1


	//   ....[11]....
        /*0138*/ 	.word	0x00001a70
        /*013c*/ 	.word	0x00000005
        /*0140*/ 	.word	0x00000000
        /*0144*/ 	.short	0x010a
        /*0146*/ 	.byte	0x3f
	.zero		1


	//   ....[12]....
        /*0148*/ 	.word	0x00001e50
        /*014c*/ 	.word	0x00000005
        /*0150*/ 	.word	0x00000000
        /*0154*/ 	.short	0x0101
        /*0156*/ 	.byte	0x3f
	.zero		1


	//   ....[13]....
        /*0158*/ 	.word	0x00002070
        /*015c*/ 	.word	0x00000003
        /*0160*/ 	.word	0x00000000
        /*0164*/ 	.short	0x0101
        /*0166*/ 	.byte	0x3f
	.zero		1


	//   ....[14]....
        /*0168*/ 	.word	0x00007ca0
        /*016c*/ 	.word	0x0000000e
        /*0170*/ 	.word	0x00000018
        /*0174*/ 	.short	0x010a
        /*0176*/ 	.byte	0x3f
	.zero		1


	//   ....[15]....
        /*0178*/ 	.word	0x00008050
        /*017c*/ 	.word	0x00000006
        /*0180*/ 	.word	0x00000048
        /*0184*/ 	.short	0x0101
        /*0186*/ 	.byte	0x3f
	.zero		1


	//   ....[16]....
        /*0188*/ 	.word	0x00008780
        /*018c*/ 	.word	0x00000007
        /*0190*/ 	.word	0x00000000
        /*0194*/ 	.short	0x010a
        /*0196*/ 	.byte	0x3f
	.zero		1


	//   ....[17]....
        /*0198*/ 	.word	0x00008800
        /*019c*/ 	.word	0x00000009
        /*01a0*/ 	.word	0x00000000
        /*01a4*/ 	.short	0x010a
        /*01a6*/ 	.byte	0x3f
	.zero		1


	//   ....[18]....
        /*01a8*/ 	.word	0x00008890
        /*01ac*/ 	.word	0x00000003
        /*01b0*/ 	.word	0x00000000
        /*01b4*/ 	.short	0x010a
        /*01b6*/ 	.byte	0x3f
	.zero		1


	//   ....[19]....
        /*01b8*/ 	.word	0x000088f0
        /*01bc*/ 	.word	0x00000003
        /*01c0*/ 	.word	0x00000000
        /*01c4*/ 	.short	0x010a
        /*01c6*/ 	.byte	0x3f
	.zero		1


	//   ....[20]....
        /*01c8*/ 	.word	0x00008940
        /*01cc*/ 	.word	0x00000005
        /*01d0*/ 	.word	0x00000000
        /*01d4*/ 	.short	0x010a
        /*01d6*/ 	.byte	0x3f
	.zero		1


	//   ....[21]....
        /*01d8*/ 	.word	0x00008a10
        /*01dc*/ 	.word	0x0000000e
        /*01e0*/ 	.word	0x00000018
        /*01e4*/ 	.short	0x010a
        /*01e6*/ 	.byte	0x3f
	.zero		1


	//   ....[22]....
        /*01e8*/ 	.word	0x00008ae0
        /*01ec*/ 	.word	0x00000007
        /*01f0*/ 	.word	0x00000000
        /*01f4*/ 	.short	0x010a
        /*01f6*/ 	.byte	0x3f
	.zero		1


	//   ....[23]....
        /*01f8*/ 	.word	0x00008b30
        /*01fc*/ 	.word	0x00000009
        /*0200*/ 	.word	0x00000000
        /*0204*/ 	.short	0x010a
        /*0206*/ 	.byte	0x3f
	.zero		1


	//----- nvinfo : EIATTR_NUM_MBARRIERS
	.align		4
.L_35:
        /*0208*/ 	.byte	0x03, 0x38
        /*020a*/ 	.short	0x0008


	//----- nvinfo : EIATTR_EXIT_INSTR_OFFSETS
	.align		4
        /*020c*/ 	.byte	0x04, 0x1c
        /*020e*/ 	.short	(.L_37 - .L_36)


	//   ....[0]....
.L_36:
        /*0210*/ 	.word	0x00000940


	//   ....[1]....
        /*0214*/ 	.word	0x00001150


	//   ....[2]....
        /*0218*/ 	.word	0x000072e0


	//   ....[3]....
        /*021c*/ 	.word	0x00007840


	//   ....[4]....
        /*0220*/ 	.word	0x000088e0


	//----- nvinfo : EIATTR_MAX_THREADS
	.align		4
.L_37:
        /*0224*/ 	.byte	0x04, 0x05
        /*0226*/ 	.short	(.L_39 - .L_38)
.L_38:
        /*0228*/ 	.word	0x00000180
        /*022c*/ 	.word	0x00000001
        /*0230*/ 	.word	0x00000001


	//----- nvinfo : EIATTR_CRS_STACK_SIZE
	.align		4
.L_39:
        /*0234*/ 	.byte	0x04, 0x1e
        /*0236*/ 	.short	(.L_41 - .L_40)
.L_40:
        /*0238*/ 	.word	0x00000000


	//----- nvinfo : EIATTR_CBANK_PARAM_SIZE
	.align		4
.L_41:
        /*023c*/ 	.byte	0x03, 0x19
        /*023e*/ 	.short	0x0470


	//----- nvinfo : EIATTR_PARAM_CBANK
	.align		4
        /*0240*/ 	.byte	0x04, 0x0a
        /*0242*/ 	.short	(.L_43 - .L_42)
	.align		4
.L_42:
        /*0244*/ 	.word	index@(.nv.constant0._ZN7cutlass13device_kernelINS_4gemm6kernel13GemmUniversalIN4cute5tupleIJiiiiEEENS1_10collective13CollectiveMmaINS1_34MainloopSm90TmaGmmaWarpSpecializedILi3ENS5_IJNS4_1CILi2EEESB_NSA_ILi1EEEEEENS1_35KernelTmaWarpSpecializedCooperativeEEENS5_IJNSA_ILi256EEENSA_ILi64EEENSA_ILi32EEEEEENS_10tfloat32_tENS5_IJlSC_lEEESK_SL_NS4_8TiledMMAINS4_8MMA_AtomIJNS4_4SM904GMMA29MMA_64x64x8_F32TF32TF32_SS_TNILNSP_7ScaleInE1ELSR_1EEEEEENS4_6LayoutINS5_IJSB_SC_SC_EEENS5_IJSC_NSA_ILi0EEESW_EEEEENS5_IJNS4_10UnderscoreESZ_SZ_EEEEENS4_23SM90_TMA_LOAD_MULTICASTENS4_14ComposedLayoutINS4_7SwizzleILi3ELi4ELi3EEENS4_18smem_ptr_flag_bitsILi32EEENSU_INS5_IJNSA_ILi8EEESI_EEENS5_IJSI_SC_EEEEEEEvNS4_8identityES12_S1C_vS1D_EENS_8epilogue10collective6detail29Sm90TmaWarpSpecializedAdapterINS1G_15DefaultEpilogueISK_SL_SL_NS1F_6thread17LinearCombinationISK_Li1EffLNS1K_9ScaleType4KindE0ELNS_15FloatRoundStyleE2ESK_EENS1_15EpilogueDefaultEEEEEvvEEEEvNT_6ParamsE)
        /*0248*/ 	.short	0x0210
        /*024a*/ 	.short	0x0470


	//----- nvinfo : EIATTR_SW_WAR
	.align		4
.L_43:
        /*024c*/ 	.byte	0x04, 0x36
        /*024e*/ 	.short	(.L_45 - .L_44)
.L_44:
        /*0250*/ 	.word	0x00000008
.L_45:


//--------------------- .nv.callgraph             --------------------------
	.section	.nv.callgraph,"",@"SHT_CUDA_CALLGRAPH"
	.align	4
	.sectionentsize	8
	.align		4
        /*0000*/ 	.word	0x00000000
	.align		4
        /*0004*/ 	.word	0xffffffff
	.align		4
        /*0008*/ 	.word	index@(_ZN7cutlass13device_kernelINS_4gemm6kernel13GemmUniversalIN4cute5tupleIJiiiiEEENS1_10collective13CollectiveMmaINS1_34MainloopSm90TmaGmmaWarpSpecializedILi3ENS5_IJNS4_1CILi2EEESB_NSA_ILi1EEEEEENS1_35KernelTmaWarpSpecializedCooperativeEEENS5_IJNSA_ILi256EEENSA_ILi64EEENSA_ILi32EEEEEENS_10tfloat32_tENS5_IJlSC_lEEESK_SL_NS4_8TiledMMAINS4_8MMA_AtomIJNS4_4SM904GMMA29MMA_64x64x8_F32TF32TF32_SS_TNILNSP_7ScaleInE1ELSR_1EEEEEENS4_6LayoutINS5_IJSB_SC_SC_EEENS5_IJSC_NSA_ILi0EEESW_EEEEENS5_IJNS4_10UnderscoreESZ_SZ_EEEEENS4_23SM90_TMA_LOAD_MULTICASTENS4_14ComposedLayoutINS4_7SwizzleILi3ELi4ELi3EEENS4_18smem_ptr_flag_bitsILi32EEENSU_INS5_IJNSA_ILi8EEESI_EEENS5_IJSI_SC_EEEEEEEvNS4_8identityES12_S1C_vS1D_EENS_8epilogue10collective6detail29Sm90TmaWarpSpecializedAdapterINS1G_15DefaultEpilogueISK_SL_SL_NS1F_6thread17LinearCombinationISK_Li1EffLNS1K_9ScaleType4KindE0ELNS_15FloatRoundStyleE2ESK_EENS1_15EpilogueDefaultEEEEEvvEEEEvNT_6ParamsE)
	.align		4
        /*000c*/ 	.word	index@(__assertfail)
	.align		4
        /*0010*/ 	.word	0x00000000
	.align		4
        /*0014*/ 	.word	0xfffffffe
	.align		4
        /*0018*/ 	.word	0x00000000
	.align		4
        /*001c*/ 	.word	0xfffffffd
	.align		4
        /*0020*/ 	.word	0x00000000
	.align		4
        /*0024*/ 	.word	0xfffffffc


//--------------------- .nv.constant4             --------------------------
	.section	.nv.constant4,"a",@progbits
	.align	8
	.align		8
.nv.constant4:
        /*0000*/ 	.dword	__assertfail
	.align		8
        /*0008*/ 	.dword	__unnamed_1
	.align		8
        /*0010*/ 	.dword	_ZN39_INTERNAL_6b13364e_4_k_cu_cc4c296b_66314cuda3std3__45__cpo5beginE
	.align		8
        /*0018*/ 	.dword	_ZN39_INTERNAL_6b13364e_4_k_cu_cc4c296b_66314cuda3std3__45__cpo3endE
	.align		8
        /*0020*/ 	.dword	_ZN39_INTERNAL_6b13364e_4_k_cu_cc4c296b_66314cuda3std3__45__cpo6cbeginE
	.align		8
        /*0028*/ 	.dword	_ZN39_INTERNAL_6b13364e_4_k_cu_cc4c296b_66314cuda3std3__45__cpo4cendE
	.align		8
        /*0030*/ 	.dword	_ZN39_INTERNAL_6b13364e_4_k_cu_cc4c296b_66314cuda3std3__441_GLOBAL__N__6b13364e_4_k_cu_cc4c296b_66316ignoreE
	.align		8
        /*0038*/ 	.dword	_ZN39_INTERNAL_6b13364e_4_k_cu_cc4c296b_66314cuda3std3__419piecewise_constructE
	.align		8
        /*0040*/ 	.dword	_ZN39_INTERNAL_6b13364e_4_k_cu_cc4c296b_66314cuda3std3__48in_placeE
	.align		8
        /*0048*/ 	.dword	_ZN39_INTERNAL_6b13364e_4_k_cu_cc4c296b_66314cuda3std6ranges3__45__cpo4swapE
	.align		8
        /*0050*/ 	.dword	_ZN39_INTERNAL_6b13364e_4_k_cu_cc4c296b_66314cuda3std6ranges3__45__cpo9iter_moveE
	.align		8
        /*0058*/ 	.dword	_ZN39_INTERNAL_6b13364e_4_k_cu_cc4c296b_66314cute7productE
	.align		8
        /*0060*/ 	.dword	_ZN39_INTERNAL_6b13364e_4_k_cu_cc4c296b_66314cute1_E
	.align		8
        /*0068*/ 	.dword	$str$22
	.align		8
        /*0070*/ 	.dword	$str$23


//--------------------- .text._ZN7cutlass13device_kernelINS_4gemm6kernel13GemmUniversalIN4cute5tupleIJiiiiEEENS1_10collective13CollectiveMmaINS1_34MainloopSm90TmaGmmaWarpSpecializedILi3ENS5_IJNS4_1CILi2EEESB_NSA_ILi1EEEEEENS1_35KernelTmaWarpSpecializedCooperativeEEENS5_IJNSA_ILi256EEENSA_ILi64EEENSA_ILi32EEEEEENS_10tfloat32_tENS5_IJlSC_lEEESK_SL_NS4_8TiledMMAINS4_8MMA_AtomIJNS4_4SM904GMMA29MMA_64x64x8_F32TF32TF32_SS_TNILNSP_7ScaleInE1ELSR_1EEEEEENS4_6LayoutINS5_IJSB_SC_SC_EEENS5_IJSC_NSA_ILi0EEESW_EEEEENS5_IJNS4_10UnderscoreESZ_SZ_EEEEENS4_23SM90_TMA_LOAD_MULTICASTENS4_14ComposedLayoutINS4_7SwizzleILi3ELi4ELi3EEENS4_18smem_ptr_flag_bitsILi32EEENSU_INS5_IJNSA_ILi8EEESI_EEENS5_IJSI_SC_EEEEEEEvNS4_8identityES12_S1C_vS1D_EENS_8epilogue10collective6detail29Sm90TmaWarpSpecializedAdapterINS1G_15DefaultEpilogueISK_SL_SL_NS1F_6thread17LinearCombinationISK_Li1EffLNS1K_9ScaleType4KindE0ELNS_15FloatRoundStyleE2ESK_EENS1_15EpilogueDefaultEEEEEvvEEEEvNT_6ParamsE --------------------------
	.section	.text._ZN7cutlass13device_kernelINS_4gemm6kernel13GemmUniversalIN4cute5tupleIJiiiiEEENS1_10collective13CollectiveMmaINS1_34MainloopSm90TmaGmmaWarpSpecializedILi3ENS5_IJNS4_1CILi2EEESB_NSA_ILi1EEEEEENS1_35KernelTmaWarpSpecializedCooperativeEEENS5_IJNSA_ILi256EEENSA_ILi64EEENSA_ILi32EEEEEENS_10tfloat32_tENS5_IJlSC_lEEESK_SL_NS4_8TiledMMAINS4_8MMA_AtomIJNS4_4SM904GMMA29MMA_64x64x8_F32TF32TF32_SS_TNILNSP_7ScaleInE1ELSR_1EEEEEENS4_6LayoutINS5_IJSB_SC_SC_EEENS5_IJSC_NSA_ILi0EEESW_EEEEENS5_IJNS4_10UnderscoreESZ_SZ_EEEEENS4_23SM90_TMA_LOAD_MULTICASTENS4_14ComposedLayoutINS4_7SwizzleILi3ELi4ELi3EEENS4_18smem_ptr_flag_bitsILi32EEENSU_INS5_IJNSA_ILi8EEESI_EEENS5_IJSI_SC_EEEEEEEvNS4_8identityES12_S1C_vS1D_EENS_8epilogue10collective6detail29Sm90TmaWarpSpecializedAdapterINS1G_15DefaultEpilogueISK_SL_SL_NS1F_6thread17LinearCombinationISK_Li1EffLNS1K_9ScaleType4KindE0ELNS_15FloatRoundStyleE2ESK_EENS1_15EpilogueDefaultEEEEEvvEEEEvNT_6ParamsE,"ax",@progbits
	.align	128
.text._ZN7cutlass13device_kernelINS_4gemm6kernel13GemmUniversalIN4cute5tupleIJiiiiEEENS1_10collective13CollectiveMmaINS1_34MainloopSm90TmaGmmaWarpSpecializedILi3ENS5_IJNS4_1CILi2EEESB_NSA_ILi1EEEEEENS1_35KernelTmaWarpSpecializedCooperativeEEENS5_IJNSA_ILi256EEENSA_ILi64EEENSA_ILi32EEEEEENS_10tfloat32_tENS5_IJlSC_lEEESK_SL_NS4_8TiledMMAINS4_8MMA_AtomIJNS4_4SM904GMMA29MMA_64x64x8_F32TF32TF32_SS_TNILNSP_7ScaleInE1ELSR_1EEEEEENS4_6LayoutINS5_IJSB_SC_SC_EEENS5_IJSC_NSA_ILi0EEESW_EEEEENS5_IJNS4_10UnderscoreESZ_SZ_EEEEENS4_23SM90_TMA_LOAD_MULTICASTENS4_14ComposedLayoutINS4_7SwizzleILi3ELi4ELi3EEENS4_18smem_ptr_flag_bitsILi32EEENSU_INS5_IJNSA_ILi8EEESI_EEENS5_IJSI_SC_EEEEEEEvNS4_8identityES12_S1C_vS1D_EENS_8epilogue10collective6detail29Sm90TmaWarpSpecializedAdapterINS1G_15DefaultEpilogueISK_SL_SL_NS1F_6thread17LinearCombinationISK_Li1EffLNS1K_9ScaleType4KindE0ELNS_15FloatRoundStyleE2ESK_EENS1_15EpilogueDefaultEEEEEvvEEEEvNT_6ParamsE:
        .type           _ZN7cutlass13device_kernelINS_4gemm6kernel13GemmUniversalIN4cute5tupleIJiiiiEEENS1_10collective13CollectiveMmaINS1_34MainloopSm90TmaGmmaWarpSpecializedILi3ENS5_IJNS4_1CILi2EEESB_NSA_ILi1EEEEEENS1_35KernelTmaWarpSpecializedCooperativeEEENS5_IJNSA_ILi256EEENSA_ILi64EEENSA_ILi32EEEEEENS_10tfloat32_tENS5_IJlSC_lEEESK_SL_NS4_8TiledMMAINS4_8MMA_AtomIJNS4_4SM904GMMA29MMA_64x64x8_F32TF32TF32_SS_TNILNSP_7ScaleInE1ELSR_1EEEEEENS4_6LayoutINS5_IJSB_SC_SC_EEENS5_IJSC_NSA_ILi0EEESW_EEEEENS5_IJNS4_10UnderscoreESZ_SZ_EEEEENS4_23SM90_TMA_LOAD_MULTICASTENS4_14ComposedLayoutINS4_7SwizzleILi3ELi4ELi3EEENS4_18smem_ptr_flag_bitsILi32EEENSU_INS5_IJNSA_ILi8EEESI_EEENS5_IJSI_SC_EEEEEEEvNS4_8identityES12_S1C_vS1D_EENS_8epilogue10collective6detail29Sm90TmaWarpSpecializedAdapterINS1G_15DefaultEpilogueISK_SL_SL_NS1F_6thread17LinearCombinationISK_Li1EffLNS1K_9ScaleType4KindE0ELNS_15FloatRoundStyleE2ESK_EENS1_15EpilogueDefaultEEEEEvvEEEEvNT_6ParamsE,@function
        .size           _ZN7cutlass13device_kernelINS_4gemm6kernel13GemmUniversalIN4cute5tupleIJiiiiEEENS1_10collective13CollectiveMmaINS1_34MainloopSm90TmaGmmaWarpSpecializedILi3ENS5_IJNS4_1CILi2EEESB_NSA_ILi1EEEEEENS1_35KernelTmaWarpSpecializedCooperativeEEENS5_IJNSA_ILi256EEENSA_ILi64EEENSA_ILi32EEEEEENS_10tfloat32_tENS5_IJlSC_lEEESK_SL_NS4_8TiledMMAINS4_8MMA_AtomIJNS4_4SM904GMMA29MMA_64x64x8_F32TF32TF32_SS_TNILNSP_7ScaleInE1ELSR_1EEEEEENS4_6LayoutINS5_IJSB_SC_SC_EEENS5_IJSC_NSA_ILi0EEESW_EEEEENS5_IJNS4_10UnderscoreESZ_SZ_EEEEENS4_23SM90_TMA_LOAD_MULTICASTENS4_14ComposedLayoutINS4_7SwizzleILi3ELi4ELi3EEENS4_18smem_ptr_flag_bitsILi32EEENSU_INS5_IJNSA_ILi8EEESI_EEENS5_IJSI_SC_EEEEEEEvNS4_8identityES12_S1C_vS1D_EENS_8epilogue10collective6detail29Sm90TmaWarpSpecializedAdapterINS1G_15DefaultEpilogueISK_SL_SL_NS1F_6thread17LinearCombinationISK_Li1EffLNS1K_9ScaleType4KindE0ELNS_15FloatRoundStyleE2ESK_EENS1_15EpilogueDefaultEEEEEvvEEEEvNT_6ParamsE,(.L_x_195 - _ZN7cutlass13device_kernelINS_4gemm6kernel13GemmUniversalIN4cute5tupleIJiiiiEEENS1_10collective13CollectiveMmaINS1_34MainloopSm90TmaGmmaWarpSpecializedILi3ENS5_IJNS4_1CILi2EEESB_NSA_ILi1EEEEEENS1_35KernelTmaWarpSpecializedCooperativeEEENS5_IJNSA_ILi256EEENSA_ILi64EEENSA_ILi32EEEEEENS_10tfloat32_tENS5_IJlSC_lEEESK_SL_NS4_8TiledMMAINS4_8MMA_AtomIJNS4_4SM904GMMA29MMA_64x64x8_F32TF32TF32_SS_TNILNSP_7ScaleInE1ELSR_1EEEEEENS4_6LayoutINS5_IJSB_SC_SC_EEENS5_IJSC_NSA_ILi0EEESW_EEEEENS5_IJNS4_10UnderscoreESZ_SZ_EEEEENS4_23SM90_TMA_LOAD_MULTICASTENS4_14ComposedLayoutINS4_7SwizzleILi3ELi4ELi3EEENS4_18smem_ptr_flag_bitsILi32EEENSU_INS5_IJNSA_ILi8EEESI_EEENS5_IJSI_SC_EEEEEEEvNS4_8identityES12_S1C_vS1D_EENS_8epilogue10collective6detail29Sm90TmaWarpSpecializedAdapterINS1G_15DefaultEpilogueISK_SL_SL_NS1F_6thread17LinearCombinationISK_Li1EffLNS1K_9ScaleType4KindE0ELNS_15FloatRoundStyleE2ESK_EENS1_15EpilogueDefaultEEEEEvvEEEEvNT_6ParamsE)
        .other          _ZN7cutlass13device_kernelINS_4gemm6kernel13GemmUniversalIN4cute5tupleIJiiiiEEENS1_10collective13CollectiveMmaINS1_34MainloopSm90TmaGmmaWarpSpecializedILi3ENS5_IJNS4_1CILi2EEESB_NSA_ILi1EEEEEENS1_35KernelTmaWarpSpecializedCooperativeEEENS5_IJNSA_ILi256EEENSA_ILi64EEENSA_ILi32EEEEEENS_10tfloat32_tENS5_IJlSC_lEEESK_SL_NS4_8TiledMMAINS4_8MMA_AtomIJNS4_4SM904GMMA29MMA_64x64x8_F32TF32TF32_SS_TNILNSP_7ScaleInE1ELSR_1EEEEEENS4_6LayoutINS5_IJSB_SC_SC_EEENS5_IJSC_NSA_ILi0EEESW_EEEEENS5_IJNS4_10UnderscoreESZ_SZ_EEEEENS4_23SM90_TMA_LOAD_MULTICASTENS4_14ComposedLayoutINS4_7SwizzleILi3ELi4ELi3EEENS4_18smem_ptr_flag_bitsILi32EEENSU_INS5_IJNSA_ILi8EEESI_EEENS5_IJSI_SC_EEEEEEEvNS4_8identityES12_S1C_vS1D_EENS_8epilogue10collective6detail29Sm90TmaWarpSpecializedAdapterINS1G_15DefaultEpilogueISK_SL_SL_NS1F_6thread17LinearCombinationISK_Li1EffLNS1K_9ScaleType4KindE0ELNS_15FloatRoundStyleE2ESK_EENS1_15EpilogueDefaultEEEEEvvEEEEvNT_6ParamsE,@"STO_CUDA_ENTRY STV_DEFAULT"
_ZN7cutlass13device_kernelINS_4gemm6kernel13GemmUniversalIN4cute5tupleIJiiiiEEENS1_10collective13CollectiveMmaINS1_34MainloopSm90TmaGmmaWarpSpecializedILi3ENS5_IJNS4_1CILi2EEESB_NSA_ILi1EEEEEENS1_35KernelTmaWarpSpecializedCooperativeEEENS5_IJNSA_ILi256EEENSA_ILi64EEENSA_ILi32EEEEEENS_10tfloat32_tENS5_IJlSC_lEEESK_SL_NS4_8TiledMMAINS4_8MMA_AtomIJNS4_4SM904GMMA29MMA_64x64x8_F32TF32TF32_SS_TNILNSP_7ScaleInE1ELSR_1EEEEEENS4_6LayoutINS5_IJSB_SC_SC_EEENS5_IJSC_NSA_ILi0EEESW_EEEEENS5_IJNS4_10UnderscoreESZ_SZ_EEEEENS4_23SM90_TMA_LOAD_MULTICASTENS4_14ComposedLayoutINS4_7SwizzleILi3ELi4ELi3EEENS4_18smem_ptr_flag_bitsILi32EEENSU_INS5_IJNSA_ILi8EEESI_EEENS5_IJSI_SC_EEEEEEEvNS4_8identityES12_S1C_vS1D_EENS_8epilogue10collective6detail29Sm90TmaWarpSpecializedAdapterINS1G_15DefaultEpilogueISK_SL_SL_NS1F_6thread17LinearCombinationISK_Li1EffLNS1K_9ScaleType4KindE0ELNS_15FloatRoundStyleE2ESK_EENS1_15EpilogueDefaultEEEEEvvEEEEvNT_6ParamsE:
[----:B------:R-:W0:Y:S01]  /*0000*/  LDC R1, c[0x0][0x28] ;  /* 0x00000a00ff017b82 */ /* 0x000e220000000800 */
[----:B------:R-:W1:Y:S01]  /*0010*/  S2R R18, SR_TID.X ;  /* 0x0000000000127919 */ /* 0x000e620000002100 */
[----:B------:R-:W-:Y:S01]  /*0020*/  ELECT P0, URZ, PT ;  /* 0x00000000003f782f */ /* 0x000fe20003800000 */
[----:B------:R-:W-:Y:S01]  /*0030*/  BSSY B0, `(.L_x_0) ;  /* 0x000000f000007945 */ /* 0x000fe20003800000 */
[--C-:B-1----:R-:W-:Y:S02]  /*0040*/  SHF.R.U32.HI R0, RZ, 0x5, R18.reuse ;  /* 0x00000005ff007819 */ /* 0x102fe40000011612 */
[----:B------:R-:W-:-:S03]  /*0050*/  SHF.R.U32.HI R3, RZ, 0x7, R18 ;  /* 0x00000007ff037819 */ /* 0x000fc60000011612 */
[----:B------:R-:W1:Y:S04]  /*0060*/  SHFL.IDX PT, R2, R0, RZ, 0x1f ;  /* 0x00001fff00027589 */ /* 0x000e6800000e0000 */
[----:B------:R2:W3:Y:S01]  /*0070*/  SHFL.IDX PT, R5, R3, RZ, 0x1f ;  /* 0x00001fff03057589 */ /* 0x0004e200000e0000 */
[----:B-1----:R-:W-:-:S13]  /*0080*/  ISETP.NE.OR P0, PT, R2, RZ, !P0 ;  /* 0x000000ff0200720c */ /* 0x002fda0004705670 */
[----:B0-23--:R-:W-:Y:S05]  /*0090*/  @P0 BRA `(.L_x_1) ;  /* 0x0000000000200947 */ /* 0x00dfea0003800000 */
[----:B------:R-:W-:Y:S02]  /*00a0*/  ULDC.64 UR4, c[0x0][0x198] ;  /* 0x0000660000047ab9 */ /* 0x000fe40000000a00 */
[----:B------:R-:W-:Y:S02]  /*00b0*/  UIADD3 UR6, UP0, UR4, 0xf0, URZ ;  /* 0x000000f004067890 */ /* 0x000fe4000ff1e03f */
[----:B------:R-:W-:Y:S02]  /*00c0*/  UIADD3 UR4, UP1, UR4, 0x1f0, URZ ;  /* 0x000001f004047890 */ /* 0x000fe4000ff3e03f */
[----:B------:R-:W-:Y:S02]  /*00d0*/  UIADD3.X UR7, URZ, UR5, URZ, UP0, !UPT ;  /* 0x000000053f077290 */ /* 0x000fe400087fe43f */
[----:B------:R-:W-:-:S07]  /*00e0*/  UIADD3.X UR5, URZ, UR5, URZ, UP1, !UPT ;  /* 0x000000053f057290 */ /* 0x000fce0008ffe43f */
[----:B------:R0:W-:Y:S02]  /*00f0*/  UTMACCTL.PF [UR6] ;  /* 0x00000000060079b9 */ /* 0x0001e40008040000 */
[----:B------:R0:W-:Y:S02]  /*0100*/  UTMACCTL.PF [UR4] ;  /* 0x00000000040079b9 */ /* 0x0001e40008040000 */
[----:B0-----:R-:W-:Y:S01]  /*0110*/  NOP ;  /* 0x0000000000007918 */ /* 0x001fe20000000000 */
.L_x_1:
[----:B------:R-:W-:Y:S05]  /*0120*/  BSYNC B0 ;  /* 0x0000000000007941 */ /* 0x000fea0003800000 */
.L_x_0:
[----:B------:R-:W0:Y:S02]  /*0130*/  SHFL.IDX PT, R3, R0, RZ, 0x1f ;  /* 0x00001fff00037589 */ /* 0x000e2400000e0000 */
[----:B0-----:R-:W-:-:S13]  /*0140*/  ISETP.NE.AND P0, PT, R3, RZ, PT ;  /* 0x000000ff0300720c */ /* 0x001fda0003f05270 */
[----:B------:R-:W-:Y:S05]  /*0150*/  @P0 BRA `(.L_x_2) ;  /* 0x0000000000500947 */ /* 0x000fea0003800000 */
[----:B------:R-:W0:Y:S01]  /*0160*/  S2UR UR8, SR_CgaCtaId ;  /* 0x00000000000879c3 */ /* 0x000e220000008800 */
[----:B------:R-:W-:Y:S01]  /*0170*/  UMOV UR4, 0x400 ;  /* 0x0000040000047882 */ /* 0x000fe20000000000 */
[----:B------:R-:W-:Y:S01]  /*0180*/  UMOV UR5, 0x1 ;  /* 0x0000000100057882 */ /* 0x000fe20000000000 */
[----:B------:R-:W-:Y:S01]  /*0190*/  UMOV UR6, 0x6 ;  /* 0x0000000600067882 */ /* 0x000fe20000000000 */
[----:B------:R-:W-:Y:S01]  /*01a0*/  ELECT P0, URZ, PT ;  /* 0x00000000003f782f */ /* 0x000fe20003800000 */
[----:B------:R-:W-:-:S04]  /*01b0*/  UIADD3 UR6, -UR6, 0x100000, URZ ;  /* 0x0010000006067890 */ /* 0x000fc8000fffe13f */
[----:B------:R-:W-:Y:S02]  /*01c0*/  USHF.L.U32 UR7, UR6, 0xb, URZ ;  /* 0x0000000b06077899 */ /* 0x000fe4000800063f */
[----:B------:R-:W-:Y:S02]  /*01d0*/  USHF.L.U32 UR6, UR6, 0x1, URZ ;  /* 0x0000000106067899 */ /* 0x000fe4000800063f */
[----:B0-----:R-:W-:Y:S02]  /*01e0*/  ULEA UR8, UR8, UR4, 0x18 ;  /* 0x0000000408087291 */ /* 0x001fe4000f8ec03f */
[----:B------:R-:W-:-:S04]  /*01f0*/  UIADD3 UR4, -UR5, 0x100000, URZ ;  /* 0x0010000005047890 */ /* 0x000fc8000fffe13f */
[----:B------:R-:W-:Y:S02]  /*0200*/  USHF.L.U32 UR5, UR4, 0xb, URZ ;  /* 0x0000000b04057899 */ /* 0x000fe4000800063f */
[----:B------:R-:W-:Y:S01]  /*0210*/  USHF.L.U32 UR4, UR4, 0x1, URZ ;  /* 0x0000000104047899 */ /* 0x000fe2000800063f */
[----:B------:R-:W0:Y:S11]  /*0220*/  FENCE.VIEW.ASYNC.S ;  /* 0x00000000000073c6 */ /* 0x000e360000000000 */
[----:B0-----:R0:W1:Y:S01]  /*0230*/  SYNCS.EXCH.64 URZ, [UR8], UR4 ;  /* 0x00000004083f75b2 */ /* 0x0010620008000100 */
[----:B------:R0:W2:Y:S01]  /*0240*/  SYNCS.EXCH.64 URZ, [UR8+0x18], UR6 ;  /* 0x00001806083f75b2 */ /* 0x0000a20008000100 */
[----:B------:R0:W3:Y:S01]  /*0250*/  SYNCS.EXCH.64 URZ, [UR8+0x8], UR4 ;  /* 0x00000804083f75b2 */ /* 0x0000e20008000100 */
[----:B------:R0:W4:Y:S01]  /*0260*/  SYNCS.EXCH.64 URZ, [UR8+0x20], UR6 ;  /* 0x00002006083f75b2 */ /* 0x0001220008000100 */
[----:B------:R0:W0:Y:S01]  /*0270*/  SYNCS.EXCH.64 URZ, [UR8+0x10], UR4 ;  /* 0x00001004083f75b2 */ /* 0x0000220008000100 */
[----:B------:R0:W0:Y:S01]  /*0280*/  SYNCS.EXCH.64 URZ, [UR8+0x28], UR6 ;  /* 0x00002806083f75b2 */ /* 0x0000220008000100 */
[----:B------:R-:W-:Y:S01]  /*0290*/  NOP ;  /* 0x0000000000007918 */ /* 0x000fe20000000000 */
.L_x_2:
[----:B------:R-:W-:Y:S01]  /*02a0*/  SHF.R.S32.HI R7, RZ, 0x1f, R18 ;  /* 0x0000001fff077819 */ /* 0x000fe20000011412 */
[----:B------:R-:W5:Y:S01]  /*02b0*/  SHFL.IDX PT, R0, R0, RZ, 0x1f ;  /* 0x00001fff00007589 */ /* 0x000f6200000e0000 */
[----:B0-----:R-:W0:Y:S01]  /*02c0*/  S2UR UR8, SR_CTAID.X ;  /* 0x00000000000879c3 */ /* 0x001e220000002500 */
[----:B------:R-:W-:Y:S02]  /*02d0*/  ELECT P0, URZ, PT ;  /* 0x00000000003f782f */ /* 0x000fe40003800000 */
[----:B------:R-:W-:Y:S01]  /*02e0*/  LEA.HI R7, R7, R18, RZ, 0x7 ;  /* 0x0000001207077211 */ /* 0x000fe200078f38ff */
[----:B------:R-:W1:Y:S01]  /*02f0*/  S2R R4, SR_CTAID.Y ;  /* 0x0000000000047919 */ /* 0x000e620000002600 */
[----:B------:R-:W-:Y:S01]  /*0300*/  SHF.R.S32.HI R8, RZ, 0x1f, R3 ;  /* 0x0000001fff087819 */ /* 0x000fe20000011403 */
[----:B------:R-:W-:Y:S01]  /*0310*/  ULDC UR4, c[0x0][0x150] ;  /* 0x0000540000047ab9 */ /* 0x000fe20000000800 */
[----:B------:R-:W-:Y:S01]  /*0320*/  LOP3.LUT R7, R7, 0xffffff80, RZ, 0xc0, !PT ;  /* 0xffffff8007077812 */ /* 0x000fe200078ec0ff */
[----:B------:R-:W-:Y:S01]  /*0330*/  NOP ;  /* 0x0000000000007918 */ /* 0x000fe20000000000 */
[----:B------:R-:W-:Y:S01]  /*0340*/  LEA.HI R8, R8, R3, RZ, 0x2 ;  /* 0x0000000308087211 */ /* 0x000fe200078f10ff */
[----:B------:R-:W2:Y:S01]  /*0350*/  LDC R10, c[0x0][0x144] ;  /* 0x00005100ff0a7b82 */ /* 0x000ea20000000800 */
[----:B------:R-:W-:Y:S01]  /*0360*/  NOP ;  /* 0x0000000000007918 */ /* 0x000fe20000000000 */
[----:B------:R-:W-:Y:S01]  /*0370*/  IMAD.IADD R6, R18, 0x1, -R7 ;  /* 0x0000000112067824 */ /* 0x000fe200078e0a07 */
[----:B------:R-:W-:Y:S01]  /*0380*/  LOP3.LUT R8, R8, 0x3ffffffc, RZ, 0xc0, !PT ;  /* 0x3ffffffc08087812 */ /* 0x000fe200078ec0ff */
[----:B------:R-:W-:Y:S01]  /*0390*/  IMAD.MOV.U32 R23, RZ, RZ, 0x1 ;  /* 0x00000001ff177424 */ /* 0x000fe200078e00ff */
[----:B------:R-:W-:-:S02]  /*03a0*/  ISETP.NE.AND P3, PT, R5, RZ, PT ;  /* 0x000000ff0500720c */ /* 0x000fc40003f65270 */
[----:B------:R-:W-:Y:S01]  /*03b0*/  SHF.R.S32.HI R7, RZ, 0x1f, R6 ;  /* 0x0000001fff077819 */ /* 0x000fe20000011406 */
[----:B------:R-:W-:Y:S01]  /*03c0*/  IMAD.IADD R8, R3, 0x1, -R8 ;  /* 0x0000000103087824 */ /* 0x000fe200078e0a08 */
[----:B------:R-:W3:Y:S02]  /*03d0*/  LDC R13, c[0x0][0x140] ;  /* 0x00005000ff0d7b82 */ /* 0x000ee40000000800 */
[----:B------:R-:W-:Y:S02]  /*03e0*/  LEA.HI R7, R7, R6, RZ, 0x3 ;  /* 0x0000000607077211 */ /* 0x000fe400078f18ff */
[----:B-----5:R-:W-:Y:S02]  /*03f0*/  ISETP.NE.OR P0, PT, R0, RZ, !P0 ;  /* 0x000000ff0000720c */ /* 0x020fe40004705670 */
[--C-:B------:R-:W-:Y:S02]  /*0400*/  SHF.R.S32.HI R0, RZ, 0x3, R7.reuse ;  /* 0x00000003ff007819 */ /* 0x100fe40000011407 */
[----:B------:R-:W-:-:S02]  /*0410*/  SHF.R.S32.HI R7, RZ, 0x1f, R7 ;  /* 0x0000001fff077819 */ /* 0x000fc40000011407 */
[----:B0-----:R-:W-:Y:S02]  /*0420*/  I2FP.F32.U32 R9, UR8 ;  /* 0x0000000800097c45 */ /* 0x001fe40008201000 */
[----:B------:R-:W-:-:S03]  /*0430*/  LEA.HI R7, R7, R0, RZ, 0x2 ;  /* 0x0000000007077211 */ /* 0x000fc600078f10ff */
[----:B------:R-:W-:Y:S01]  /*0440*/  FMUL R9, R9, UR4 ;  /* 0x0000000409097c20 */ /* 0x000fe20008400000 */
[----:B------:R-:W-:Y:S01]  /*0450*/  LOP3.LUT R7, R7, 0xfffffffc, RZ, 0xc0, !PT ;  /* 0xfffffffc07077812 */ /* 0x000fe200078ec0ff */
[----:B------:R-:W-:Y:S01]  /*0460*/  VOTEU.ALL UP0, P0 ;  /* 0x00000000003f7886 */ /* 0x000fe20000000000 */
[----:B-1----:R-:W-:Y:S01]  /*0470*/  I2FP.F32.U32 R3, R4 ;  /* 0x0000000400037245 */ /* 0x002fe20000201000 */
[----:B------:R-:W-:Y:S01]  /*0480*/  ULDC UR4, c[0x0][0x154] ;  /* 0x0000550000047ab9 */ /* 0x000fe20000000800 */
[----:B------:R-:W-:Y:S01]  /*0490*/  VOTEU.ALL UP1, P0 ;  /* 0x00000000003f7886 */ /* 0x000fe20000020000 */
[----:B------:R-:W0:Y:S01]  /*04a0*/  F2I.U32.TRUNC.NTZ R9, R9 ;  /* 0x0000000900097305 */ /* 0x000e22000020f000 */
[----:B------:R-:W-:Y:S01]  /*04b0*/  IMAD.IADD R7, R0, 0x1, -R7 ;  /* 0x0000000100077824 */ /* 0x000fe200078e0a07 */
[----:B------:R-:W1:Y:S01]  /*04c0*/  @!UP0 S2UR UR7, SR_CgaCtaId ;  /* 0x00000000000789c3 */ /* 0x000e620000008800 */
[----:B------:R-:W-:Y:S01]  /*04d0*/  FMUL R12, R3, UR4 ;  /* 0x00000004030c7c20 */ /* 0x000fe20008400000 */
[----:B------:R-:W-:Y:S01]  /*04e0*/  UMOV UR4, 0x20 ;  /* 0x0000002000047882 */ /* 0x000fe20000000000 */
[----:B------:R-:W-:Y:S01]  /*04f0*/  IMAD R8, R8, 0x4, R7 ;  /* 0x0000000408087824 */ /* 0x000fe200078e0207 */
[----:B------:R-:W-:Y:S01]  /*0500*/  @!UP0 UMOV UR6, 0x400 ;  /* 0x0000040000068882 */ /* 0x000fe20000000000 */
[----:B------:R-:W-:-:S04]  /*0510*/  @!UP0 UIADD3 UR4, -UR4, 0x100000, URZ ;  /* 0x0010000004048890 */ /* 0x000fc8000fffe13f */
[----:B------:R-:W-:Y:S02]  /*0520*/  @!UP0 USHF.L.U32 UR5, UR4, 0xb, URZ ;  /* 0x0000000b04058899 */ /* 0x000fe4000800063f */
[----:B------:R-:W-:Y:S01]  /*0530*/  @!UP0 USHF.L.U32 UR4, UR4, 0x1, URZ ;  /* 0x0000000104048899 */ /* 0x000fe2000800063f */
[----:B---3--:R-:W-:Y:S01]  /*0540*/  ISETP.EQ.U32.AND P2, PT, R13, 0x1, PT ;  /* 0x000000010d00780c */ /* 0x008fe20003f42070 */
[----:B------:R-:W3:Y:S01]  /*0550*/  F2I.U32.TRUNC.NTZ R12, R12 ;  /* 0x0000000c000c7305 */ /* 0x000ee2000020f000 */
[----:B------:R-:W-:Y:S01]  /*0560*/  LEA.HI R0, R8, R8, RZ, 0x1 ;  /* 0x0000000808007211 */ /* 0x000fe200078f08ff */
[----:B------:R-:W5:Y:S03]  /*0570*/  LDC R7, c[0x0][0x148] ;  /* 0x00005200ff077b82 */ /* 0x000f660000000800 */
[----:B------:R-:W-:Y:S01]  /*0580*/  LOP3.LUT R11, R0, 0xfffffffe, RZ, 0xc0, !PT ;  /* 0xfffffffe000b7812 */ /* 0x000fe200078ec0ff */
[----:B0-----:R-:W-:Y:S01]  /*0590*/  IMAD.MOV R15, RZ, RZ, -R9 ;  /* 0x000000ffff0f7224 */ /* 0x001fe200078e0a09 */
[----:B------:R-:W-:-:S03]  /*05a0*/  SHF.R.S32.HI R9, RZ, 0x1f, R2 ;  /* 0x0000001fff097819 */ /* 0x000fc60000011402 */
[----:B--2---:R-:W-:Y:S01]  /*05b0*/  IMAD R3, R10, R15, UR8 ;  /* 0x000000080a037e24 */ /* 0x004fe2000f8e020f */
[----:B------:R-:W-:Y:S01]  /*05c0*/  LEA.HI R9, R9, R2, RZ, 0x2 ;  /* 0x0000000209097211 */ /* 0x000fe200078f10ff */
[C---:B------:R-:W-:Y:S02]  /*05d0*/  IMAD.IADD R0, R8.reuse, 0x1, -R11 ;  /* 0x0000000108007824 */ /* 0x040fe400078e0a0b */
[----:B------:R-:W-:Y:S01]  /*05e0*/  IMAD.SHL.U32 R11, R8, 0x4, RZ ;  /* 0x00000004080b7824 */ /* 0x000fe200078e00ff */
[----:B------:R-:W-:Y:S01]  /*05f0*/  LOP3.LUT R9, R9, 0xfffffffc, RZ, 0xc0, !PT ;  /* 0xfffffffc09097812 */ /* 0x000fe200078ec0ff */
[----:B---3--:R-:W-:Y:S01]  /*0600*/  IMAD.MOV R21, RZ, RZ, -R12 ;  /* 0x000000ffff157224 */ /* 0x008fe200078e0a0c */
[----:B------:R-:W-:Y:S01]  /*0610*/  ISETP.NE.AND P4, PT, R0, R3, PT ;  /* 0x000000030000720c */ /* 0x000fe20003f85270 */
[----:B-1----:R-:W-:Y:S01]  /*0620*/  @!UP0 ULEA UR6, UR7, UR6, 0x18 ;  /* 0x0000000607068291 */ /* 0x002fe2000f8ec03f */
[----:B------:R-:W-:Y:S01]  /*0630*/  LOP3.LUT R22, R8, 0xc, R11, 0x78, !PT ;  /* 0x0000000c08167812 */ /* 0x000fe200078e780b */
[----:B------:R-:W-:Y:S01]  /*0640*/  IMAD.IADD R0, R2, 0x1, -R9 ;  /* 0x0000000102007824 */ /* 0x000fe200078e0a09 */
[----:B------:R-:W-:Y:S01]  /*0650*/  VOTEU.ALL UP0, P0 ;  /* 0x00000000003f7886 */ /* 0x000fe20000000000 */
[----:B------:R-:W-:Y:S01]  /*0660*/  LOP3.LUT P0, RZ, R6, 0x7, RZ, 0xc0, !PT ;  /* 0x0000000706ff7812 */ /* 0x000fe2000780c0ff */
[----:B------:R-:W-:-:S02]  /*0670*/  VIADD R6, R5, 0xffffffff ;  /* 0xffffffff05067836 */ /* 0x000fc40000000000 */
[----:B------:R-:W-:Y:S01]  /*0680*/  ISETP.NE.AND P1, PT, R0, 0x3, PT ;  /* 0x000000030000780c */ /* 0x000fe20003f25270 */
[----:B-----5:R-:W-:Y:S01]  /*0690*/  IMAD R9, R7, R21, R4 ;  /* 0x0000001507097224 */ /* 0x020fe200078e0204 */
[----:B------:R-:W-:Y:S02]  /*06a0*/  ISETP.LT.U32.AND P0, PT, R22, 0x4, !P0 ;  /* 0x000000041600780c */ /* 0x000fe40004701070 */
[----:B------:R-:W-:Y:S01]  /*06b0*/  ISETP.EQ.OR P1, PT, R0, RZ, !P1 ;  /* 0x000000ff0000720c */ /* 0x000fe20004f22670 */
[----:B------:R-:W0:Y:S02]  /*06c0*/  FENCE.VIEW.ASYNC.S ;  /* 0x00000000000073c6 */ /* 0x000e240000000000 */
[----:B0-----:R0:W1:Y:S01]  /*06d0*/  @!UP0 SYNCS.EXCH.64 URZ, [UR6+0x40], UR4 ;  /* 0x00004004063f85b2 */ /* 0x0010620008000100 */
[----:B------:R-:W-:Y:S02]  /*06e0*/  @P4 LEA.HI R2, R22, R22, RZ, 0x1 ;  /* 0x0000001616024211 */ /* 0x000fe400078f08ff */
[----:B------:R-:W-:-:S02]  /*06f0*/  ISETP.EQ.AND P1, PT, R5, RZ, P1 ;  /* 0x000000ff0500720c */ /* 0x000fc40000f22270 */
[----:B------:R-:W-:Y:S02]  /*0700*/  @P4 SHF.R.S32.HI R2, RZ, 0x1, R2 ;  /* 0x00000001ff024819 */ /* 0x000fe40000011402 */
[----:B------:R-:W-:Y:S02]  /*0710*/  ISETP.GE.U32.AND P6, PT, R6, 0x2, PT ;  /* 0x000000020600780c */ /* 0x000fe40003fc6070 */
[----:B------:R-:W-:Y:S02]  /*0720*/  @P4 ISETP.NE.AND P5, PT, R2, R9, PT ;  /* 0x000000090200420c */ /* 0x000fe40003fa5270 */
[----:B------:R-:W-:Y:S02]  /*0730*/  SEL R2, RZ, 0x1, !P0 ;  /* 0x00000001ff027807 */ /* 0x000fe40004000000 */
[----:B------:R-:W-:Y:S02]  /*0740*/  @P4 SEL R23, RZ, 0x1, P5 ;  /* 0x00000001ff174807 */ /* 0x000fe40002800000 */
[----:B------:R-:W-:Y:S01]  /*0750*/  SEL R19, RZ, 0x1, !P1 ;  /* 0x00000001ff137807 */ /* 0x000fe20004800000 */
[----:B------:R0:W2:Y:S01]  /*0760*/  @!UP1 SYNCS.EXCH.64 URZ, [UR6+0x48], UR4 ;  /* 0x00004804063f95b2 */ /* 0x0000a20008000100 */
[----:B------:R-:W-:Y:S01]  /*0770*/  LOP3.LUT R23, R23, R2, RZ, 0xc0, !PT ;  /* 0x0000000217177212 */ /* 0x000fe200078ec0ff */
[----:B------:R-:W-:Y:S01]  /*0780*/  NOP ;  /* 0x0000000000007918 */ /* 0x000fe20000000000 */
[----:B------:R-:W-:Y:S01]  /*0790*/  SEL R19, R19, 0x2, P6 ;  /* 0x0000000213137807 */ /* 0x000fe20003000000 */
[----:B------:R-:W-:Y:S06]  /*07a0*/  @!P2 BRA `(.L_x_3) ;  /* 0x000000000008a947 */ /* 0x000fec0003800000 */
[----:B-12-4-:R-:W-:Y:S01]  /*07b0*/  UCGABAR_ARV ;  /* 0x00000000000079c7 */ /* 0x016fe20008000000 */
[----:B------:R-:W-:Y:S05]  /*07c0*/  BRA `(.L_x_4) ;  /* 0x0000000000047947 */ /* 0x000fea0003800000 */
.L_x_3:
[----:B-12-4-:R-:W-:Y:S01]  /*07d0*/  NOP ;  /* 0x0000000000007918 */ /* 0x016fe20000000000 */
.L_x_4:
[----:B------:R-:W1:Y:S01]  /*07e0*/  LDC R2, c[0x0][0x65c] ;  /* 0x00019700ff027b82 */ /* 0x000e620000000800 */
[----:B------:R-:W-:Y:S01]  /*07f0*/  LOP3.LUT R5, R5, 0xfffff7ff, RZ, 0xc0, !PT ;  /* 0xfffff7ff05057812 */ /* 0x000fe200078ec0ff */
[----:B------:R-:W-:Y:S02]  /*0800*/  IMAD.U32 R8, RZ, RZ, UR8 ;  /* 0x00000008ff087e24 */ /* 0x000fe4000f8e00ff */
[----:B------:R-:W-:Y:S01]  /*0810*/  IMAD.MOV.U32 R9, RZ, RZ, RZ ;  /* 0x000000ffff097224 */ /* 0x000fe200078e00ff */
[----:B-1----:R-:W-:-:S13]  /*0820*/  ISETP.NE.AND P1, PT, R2, 0x1, PT ;  /* 0x000000010200780c */ /* 0x002fda0003f25270 */
[----:B------:R-:W1:Y:S01]  /*0830*/  @P1 LDC R17, c[0x0][0x10] ;  /* 0x00000400ff111b82 */ /* 0x000e620000000800 */
[----:B------:R-:W-:Y:S01]  /*0840*/  @P1 LOP3.LUT R5, R5, 0x800, RZ, 0xfc, !PT ;  /* 0x0000080005051812 */ /* 0x000fe200078efcff */
[----:B------:R-:W-:Y:S02]  /*0850*/  @P1 IMAD.MOV.U32 R5, RZ, RZ, RZ ;  /* 0x000000ffff051224 */ /* 0x000fe400078e00ff */
[----:B------:R-:W-:-:S04]  /*0860*/  @P1 IMAD.MOV.U32 R13, RZ, RZ, RZ ;  /* 0x000000ffff0d1224 */ /* 0x000fc800078e00ff */
[----:B------:R-:W2:Y:S01]  /*0870*/  @!P1 LDC R11, c[0x0][0xc] ;  /* 0x00000300ff0b9b82 */ /* 0x000ea20000000800 */
[----:B-1----:R-:W-:-:S04]  /*0880*/  @P1 IMAD.WIDE.U32 R16, R17, UR8, R4 ;  /* 0x0000000811101c25 */ /* 0x002fc8000f8e0004 */
[----:B------:R-:W-:Y:S02]  /*0890*/  @P1 IMAD.IADD R17, R17, 0x1, R13 ;  /* 0x0000000111111824 */ /* 0x000fe400078e020d */
[----:B--2---:R-:W-:-:S04]  /*08a0*/  @!P1 IMAD.WIDE.U32 R8, R4, R11, R8 ;  /* 0x0000000b04089225 */ /* 0x004fc800078e0008 */
[----:B------:R-:W-:Y:S02]  /*08b0*/  @!P1 IMAD.MOV.U32 R16, RZ, RZ, R8 ;  /* 0x000000ffff109224 */ /* 0x000fe400078e0008 */
[----:B------:R-:W-:Y:S01]  /*08c0*/  @!P1 IMAD.MOV.U32 R17, RZ, RZ, R9 ;  /* 0x000000ffff119224 */ /* 0x000fe200078e0009 */
[----:B------:R-:W-:Y:S06]  /*08d0*/  @!P2 BRA `(.L_x_5) ;  /* 0x00000000000ca947 */ /* 0x000fec0003800000 */
[----:B------:R-:W-:Y:S01]  /*08e0*/  UCGABAR_WAIT ;  /* 0x0000000000007dc7 */ /* 0x000fe20008000000 */
[----:B------:R-:W-:Y:S01]  /*08f0*/  CCTL.IVALL ;  /* 0x00000000ff00798f */ /* 0x000fe20002000000 */
[----:B------:R-:W-:Y:S05]  /*0900*/  BRA `(.L_x_6) ;  /* 0x0000000000047947 */ /* 0x000fea0003800000 */
.L_x_5:
[----:B------:R-:W-:Y:S06]  /*0910*/  BAR.SYNC.DEFER_BLOCKING 0x0 ;  /* 0x0000000000007b1d */ /* 0x000fec0000010000 */
.L_x_6:
[----:B------:R-:W-:Y:S05]  /*0920*/  @!P3 BRA `(.L_x_7) ;  /* 0x000000680070b947 */ /* 0x000fea0003800000 */
[----:B------:R-:W-:-:S13]  /*0930*/  ISETP.GT.U32.AND P0, PT, R6, 0x1, PT ;  /* 0x000000010600780c */ /* 0x000fda0003f04070 */
[----:B0-----:R-:W-:Y:S05]  /*0940*/  @P0 EXIT ;  /* 0x000000000000094d */ /* 0x001fea0003800000 */
[----:B------:R-:W-:Y:S01]  /*0950*/  ULDC.64 UR4, c[0x0][0x650] ;  /* 0x0001940000047ab9 */ /* 0x000fe20000000a00 */
[----:B------:R-:W-:Y:S01]  /*0960*/  PRMT R0, RZ, 0x7610, R0 ;  /* 0x00007610ff007816 */ /* 0x000fe20000000000 */
[----:B------:R-:W-:Y:S01]  /*0970*/  IMAD.MOV.U32 R102, RZ, RZ, -0x1 ;  /* 0xffffffffff667424 */ /* 0x000fe200078e00ff */
[----:B------:R-:W-:Y:S01]  /*0980*/  ISETP.GE.U32.AND P0, PT, R16, UR4, PT ;  /* 0x0000000410007c0c */ /* 0x000fe2000bf06070 */
[----:B------:R-:W-:Y:S02]  /*0990*/  IMAD.MOV.U32 R92, RZ, RZ, -0x1 ;  /* 0xffffffffff5c7424 */ /* 0x000fe400078e00ff */
[----:B------:R-:W-:Y:S01]  /*09a0*/  IMAD.MOV.U32 R89, RZ, RZ, -0x1 ;  /* 0xffffffffff597424 */ /* 0x000fe200078e00ff */
[----:B------:R-:W-:-:S13]  /*09b0*/  ISETP.GE.U32.AND.EX P0, PT, R17, UR5, PT, P0 ;  /* 0x0000000511007c0c */ /* 0x000fda000bf06100 */
[----:B------:R-:W-:Y:S05]  /*09c0*/  @P0 BRA `(.L_x_8) ;  /* 0x0000000400280947 */ /* 0x000fea0003800000 */
[----:B------:R-:W0:Y:S01]  /*09d0*/  LDC.64 R24, c[0x0][0x628] ;  /* 0x00018a00ff187b82 */ /* 0x000e220000000a00 */
[----:B------:R-:W-:Y:S02]  /*09e0*/  IMAD.MOV.U32 R8, RZ, RZ, R16 ;  /* 0x000000ffff087224 */ /* 0x000fe400078e0010 */
[----:B------:R-:W-:-:S05]  /*09f0*/  IMAD.MOV.U32 R9, RZ, RZ, R17 ;  /* 0x000000ffff097224 */ /* 0x000fca00078e0011 */
[----:B------:R-:W1:Y:S08]  /*0a00*/  LDC R0, c[0x0][0x630] ;  /* 0x00018c00ff007b82 */ /* 0x000e700000000800 */
[----:B------:R-:W2:Y:S01]  /*0a10*/  LDC.64 R26, c[0x0][0x620] ;  /* 0x00018800ff1a7b82 */ /* 0x000ea20000000a00 */
[----:B0-----:R-:W-:-:S04]  /*0a20*/  ISETP.NE.U32.AND P0, PT, R24, RZ, PT ;  /* 0x000000ff1800720c */ /* 0x001fc80003f05070 */
[----:B------:R-:W-:-:S13]  /*0a30*/  ISETP.NE.AND.EX P0, PT, R25, RZ, PT, P0 ;  /* 0x000000ff1900720c */ /* 0x000fda0003f05300 */
[----:B-12---:R-:W-:Y:S05]  /*0a40*/  @!P0 BRA `(.L_x_9) ;  /* 0x0000000000288947 */ /* 0x006fea0003800000 */
[----:B------:R-:W0:Y:S02]  /*0a50*/  LDC R13, c[0x0][0x634] ;  /* 0x00018d00ff0d7b82 */ /* 0x000e240000000800 */
[----:B0-----:R-:W-:-:S05]  /*0a60*/  IADD3 R13, P0, R16, R13, RZ ;  /* 0x0000000d100d7210 */ /* 0x001fca0007f1e0ff */
[----:B------:R-:W-:-:S04]  /*0a70*/  IMAD.X R15, RZ, RZ, R17, P0 ;  /* 0x000000ffff0f7224 */ /* 0x000fc800000e0611 */
[----:B------:R-:W-:-:S04]  /*0a80*/  IMAD.WIDE.U32 R8, R15, R24, RZ ;  /* 0x000000180f087225 */ /* 0x000fc800078e00ff */
[----:B------:R-:W-:-:S04]  /*0a90*/  IMAD.WIDE.U32 R10, P0, R13, R25, R8 ;  /* 0x000000190d0a7225 */ /* 0x000fc80007800008 */
[----:B------:R-:W-:-:S04]  /*0aa0*/  IMAD.WIDE.U32 R8, R13, R24, RZ ;  /* 0x000000180d087225 */ /* 0x000fc800078e00ff */
[----:B------:R-:W-:Y:S01]  /*0ab0*/  IMAD.X R13, RZ, RZ, RZ, P0 ;  /* 0x000000ffff0d7224 */ /* 0x000fe200000e06ff */
[----:B------:R-:W-:Y:S01]  /*0ac0*/  IADD3 RZ, P0, R9, R10, RZ ;  /* 0x0000000a09ff7210 */ /* 0x000fe20007f1e0ff */
[----:B------:R-:W-:-:S04]  /*0ad0*/  IMAD.MOV.U32 R12, RZ, RZ, R11 ;  /* 0x000000ffff0c7224 */ /* 0x000fc800078e000b */
[----:B------:R-:W-:-:S08]  /*0ae0*/  IMAD.WIDE.U32.X R8, R15, R25, R12, P0 ;  /* 0x000000190f087225 */ /* 0x000fd000000e040c */
.L_x_9:
[----:B------:R-:W0:Y:S01]  /*0af0*/  LDC.64 R24, c[0x0][0x640] ;  /* 0x00019000ff187b82 */ /* 0x000e220000000a00 */
[-CC-:B------:R-:W-:Y:S01]  /*0b00*/  SHF.R.U64 R89, R8, R0.reuse, R9.reuse ;  /* 0x0000000008597219 */ /* 0x180fe20000001209 */
[----:B------:R-:W-:Y:S01]  /*0b10*/  IMAD R30, R7, R21, R4 ;  /* 0x00000015071e7224 */ /* 0x000fe200078e0204 */
[----:B------:R-:W-:Y:S01]  /*0b20*/  SHF.R.U32.HI R0, RZ, R0, R9 ;  /* 0x00000000ff007219 */ /* 0x000fe20000011609 */
[----:B------:R-:W-:Y:S01]  /*0b30*/  IMAD.MOV.U32 R21, RZ, RZ, 0x1 ;  /* 0x00000001ff157424 */ /* 0x000fe200078e00ff */
[----:B------:R-:W-:-:S03]  /*0b40*/  IADD3 R5, P0, RZ, -R89, RZ ;  /* 0x80000059ff057210 */ /* 0x000fc60007f1e0ff */
[----:B------:R-:W1:Y:S02]  /*0b50*/  LDC R6, c[0x0][0x618] ;  /* 0x00018600ff067b82 */ /* 0x000e640000000800 */
[----:B------:R-:W-:-:S04]  /*0b60*/  IMAD.X R9, RZ, RZ, ~R0, P0 ;  /* 0x000000ffff097224 */ /* 0x000fc800000e0e00 */
[-C--:B------:R-:W-:Y:S02]  /*0b70*/  IMAD R0, R9, R26.reuse, RZ ;  /* 0x0000001a09007224 */ /* 0x080fe400078e02ff */
[----:B------:R-:W2:Y:S01]  /*0b80*/  LDC R11, c[0x0][0x608] ;  /* 0x00018200ff0b7b82 */ /* 0x000ea20000000800 */
[----:B------:R-:W-:-:S04]  /*0b90*/  IMAD.WIDE.U32 R8, R5, R26, R16 ;  /* 0x0000001a05087225 */ /* 0x000fc800078e0010 */
[----:B------:R-:W-:-:S03]  /*0ba0*/  IMAD R5, R5, R27, R0 ;  /* 0x0000001b05057224 */ /* 0x000fc600078e0200 */
[----:B------:R-:W3:Y:S01]  /*0bb0*/  LDC R12, c[0x0][0x658] ;  /* 0x00019600ff0c7b82 */ /* 0x000ee20000000800 */
[----:B0-----:R-:W-:Y:S01]  /*0bc0*/  ISETP.NE.U32.AND P0, PT, R24, RZ, PT ;  /* 0x000000ff1800720c */ /* 0x001fe20003f05070 */
[----:B------:R-:W-:Y:S02]  /*0bd0*/  IMAD.IADD R5, R9, 0x1, R5 ;  /* 0x0000000109057824 */ /* 0x000fe400078e0205 */
[----:B------:R-:W-:Y:S01]  /*0be0*/  IMAD.MOV.U32 R9, RZ, RZ, -0x1 ;  /* 0xffffffffff097424 */ /* 0x000fe200078e00ff */
[----:B------:R-:W-:-:S03]  /*0bf0*/  ISETP.NE.AND.EX P0, PT, R25, RZ, PT, P0 ;  /* 0x000000ff1900720c */ /* 0x000fc60003f05300 */
[----:B------:R-:W0:Y:S01]  /*0c00*/  LDC R15, c[0x0][0x600] ;  /* 0x00018000ff0f7b82 */ /* 0x000e220000000800 */
[-CC-:B-1----:R-:W-:Y:S02]  /*0c10*/  SHF.R.U64 R13, R8, R6.reuse, R5.reuse ;  /* 0x00000006080d7219 */ /* 0x182fe40000001205 */
[----:B------:R-:W-:-:S05]  /*0c20*/  SHF.R.U32.HI R0, RZ, R6, R5 ;  /* 0x00000006ff007219 */ /* 0x000fca0000011605 */
[----:B------:R-:W1:Y:S01]  /*0c30*/  LDC R14, c[0x0][0x648] ;  /* 0x00019200ff0e7b82 */ /* 0x000e620000000800 */
[-CC-:B--2---:R-:W-:Y:S02]  /*0c40*/  SHF.R.U64 R27, R13, R11.reuse, R0.reuse ;  /* 0x0000000b0d1b7219 */ /* 0x184fe40000001200 */
[----:B------:R-:W-:-:S05]  /*0c50*/  SHF.R.U32.HI R5, RZ, R11, R0 ;  /* 0x0000000bff057219 */ /* 0x000fca0000011600 */
[----:B------:R-:W2:Y:S01]  /*0c60*/  LDC R20, c[0x0][0x638] ;  /* 0x00018e00ff147b82 */ /* 0x000ea20000000800 */
[-CC-:B---3--:R-:W-:Y:S02]  /*0c70*/  SHF.R.U64 R28, R27, R12.reuse, R5.reuse ;  /* 0x0000000c1b1c7219 */ /* 0x188fe40000001205 */
[-C--:B------:R-:W-:Y:S02]  /*0c80*/  SHF.L.U32 R0, R9, R12.reuse, RZ ;  /* 0x0000000c09007219 */ /* 0x080fe400000006ff */
[----:B------:R-:W-:Y:S01]  /*0c90*/  SHF.R.U32.HI R5, RZ, R12, R5 ;  /* 0x0000000cff057219 */ /* 0x000fe20000011605 */
[----:B------:R-:W-:Y:S01]  /*0ca0*/  IMAD.MOV.U32 R4, RZ, RZ, R28 ;  /* 0x000000ffff047224 */ /* 0x000fe200078e001c */
[----:B------:R-:W-:Y:S01]  /*0cb0*/  LOP3.LUT R10, RZ, R0, RZ, 0x33, !PT ;  /* 0x00000000ff0a7212 */ /* 0x000fe200078e33ff */
[----:B------:R-:W3:Y:S01]  /*0cc0*/  LDC R26, c[0x0][0x610] ;  /* 0x00018400ff1a7b82 */ /* 0x000ee20000000800 */
[----:B------:R-:W-:Y:S05]  /*0cd0*/  @!P0 BRA `(.L_x_10) ;  /* 0x0000000000288947 */ /* 0x000fea0003800000 */
[----:B------:R-:W4:Y:S02]  /*0ce0*/  LDC R9, c[0x0][0x64c] ;  /* 0x00019300ff097b82 */ /* 0x000f240000000800 */
[----:B----4-:R-:W-:-:S05]  /*0cf0*/  IADD3 R9, P0, R28, R9, RZ ;  /* 0x000000091c097210 */ /* 0x010fca0007f1e0ff */
        /* <DEDUP_REMOVED lines=8> */
.L_x_10:
[----:B-1----:R-:W-:Y:S01]  /*0d80*/  SHF.R.U64 R4, R4, R14, R5 ;  /* 0x0000000e04047219 */ /* 0x002fe20000001205 */
[----:B0-----:R-:W-:Y:S01]  /*0d90*/  VIADD R6, R15, 0xffffffff ;  /* 0xffffffff0f067836 */ /* 0x001fe20000000000 */
[----:B------:R-:W-:Y:S02]  /*0da0*/  SHF.L.U32 R0, R21, R12, RZ ;  /* 0x0000000c15007219 */ /* 0x000fe400000006ff */
[----:B------:R-:W-:Y:S01]  /*0db0*/  LOP3.LUT R5, R27, R10, RZ, 0xc0, !PT ;  /* 0x0000000a1b057212 */ /* 0x000fe200078ec0ff */
[----:B------:R-:W-:Y:S01]  /*0dc0*/  IMAD.MOV R7, RZ, RZ, -R4 ;  /* 0x000000ffff077224 */ /* 0x000fe200078e0a04 */
[----:B------:R-:W-:Y:S02]  /*0dd0*/  SEL R3, R3, R30, !P1 ;  /* 0x0000001e03037207 */ /* 0x000fe40004800000 */
[----:B------:R-:W-:Y:S01]  /*0de0*/  LOP3.LUT R6, R13, R6, RZ, 0xc0, !PT ;  /* 0x000000060d067212 */ /* 0x000fe200078ec0ff */
[----:B------:R-:W-:Y:S02]  /*0df0*/  IMAD R4, R0, R4, R5 ;  /* 0x0000000400047224 */ /* 0x000fe400078e0205 */
[----:B--2---:R-:W-:-:S02]  /*0e00*/  IMAD R0, R7, R20, R28 ;  /* 0x0000001407007224 */ /* 0x004fc400078e021c */
[----:B---3--:R-:W-:Y:S02]  /*0e10*/  IMAD R3, R4, R26, R3 ;  /* 0x0000001a04037224 */ /* 0x008fe400078e0203 */
[----:B------:R-:W-:Y:S02]  /*0e20*/  IMAD R102, R0, R15, R6 ;  /* 0x0000000f00667224 */ /* 0x000fe400078e0206 */
[----:B------:R-:W-:-:S03]  /*0e30*/  IMAD.MOV.U32 R4, RZ, RZ, 0x1 ;  /* 0x00000001ff047424 */ /* 0x000fc600078e00ff */
[----:B------:R-:W-:Y:S02]  /*0e40*/  SEL R92, R102, R3, !P1 ;  /* 0x00000003665c7207 */ /* 0x000fe40004800000 */
[----:B------:R-:W-:Y:S02]  /*0e50*/  PRMT R0, R4, 0x7610, R0 ;  /* 0x0000761004007816 */ /* 0x000fe40000000000 */
[----:B------:R-:W-:-:S07]  /*0e60*/  SEL R102, R3, R102, !P1 ;  /* 0x0000006603667207 */ /* 0x000fce0004800000 */
.L_x_8:
[----:B------:R-:W-:-:S08]  /*0e70*/  NOP ;  /* 0x0000000000007918 */ /* 0x000fd00000000000 */
[----:B------:R-:W0:Y:S02]  /*0e80*/  USETMAXREG.TRY_ALLOC.CTAPOOL UP0, 0xe8 ;  /* 0x000000e8000079c8 */ /* 0x000e240008000600 */
[----:B0-----:R-:W-:-:S13]  /*0e90*/  PLOP3.LUT P0, PT, PT, PT, UP0, 0x80, 0x0 ;  /* 0x000000000000781c */ /* 0x001fda0003f0f008 */
[----:B------:R-:W-:Y:S05]  /*0ea0*/  @!P0 BRA `(.L_x_8) ;  /* 0xfffffffc00f08947 */ /* 0x000fea000383ffff */
[----:B------:R-:W-:Y:S01]  /*0eb0*/  ULDC.64 UR4, c[0x0][0x598] ;  /* 0x0001660000047ab9 */ /* 0x000fe20000000a00 */
[----:B------:R-:W-:Y:S01]  /*0ec0*/  ULDC.64 UR36, c[0x0][0x208] ;  /* 0x0000820000247ab9 */ /* 0x000fe20000000a00 */
[----:B------:R-:W-:-:S04]  /*0ed0*/  ISETP.NE.U32.AND P0, PT, RZ, UR4, PT ;  /* 0x00000004ff007c0c */ /* 0x000fc8000bf05070 */
[----:B------:R-:W-:-:S13]  /*0ee0*/  ISETP.NE.AND.EX P0, PT, RZ, UR5, PT, P0 ;  /* 0x00000005ff007c0c */ /* 0x000fda000bf05300 */
[----:B------:R-:W-:Y:S05]  /*0ef0*/  @!P0 BRA `(.L_x_11) ;  /* 0x00000000001c8947 */ /* 0x000fea0003800000 */
[----:B------:R-:W0:Y:S02]  /*0f00*/  LDC.64 R4, c[0x0][0x598] ;  /* 0x00016600ff047b82 */ /* 0x000e240000000a00 */
[----:B0-----:R-:W2:Y:S02]  /*0f10*/  LDG.E.64 R4, desc[UR36][R4.64] ;  /* 0x0000002404047981 */ /* 0x001ea4000c1e1b00 */
[----:B--2---:R-:W-:-:S04]  /*0f20*/  ISETP.NE.U32.AND P0, PT, R4, RZ, PT ;  /* 0x000000ff0400720c */ /* 0x004fc80003f05070 */
[----:B------:R-:W-:-:S13]  /*0f30*/  ISETP.NE.AND.EX P0, PT, R5, RZ, PT, P0 ;  /* 0x000000ff0500720c */ /* 0x000fda0003f05300 */
[----:B------:R-:W-:Y:S05]  /*0f40*/  @!P0 BRA `(.L_x_11) ;  /* 0x0000000000088947 */ /* 0x000fea0003800000 */
[----:B------:R0:W5:Y:S01]  /*0f50*/  LD.E R88, desc[UR36][R4.64] ;  /* 0x0000002404587980 */ /* 0x000162000c101900 */
[----:B------:R-:W-:Y:S05]  /*0f60*/  BRA `(.L_x_12) ;  /* 0x0000000000247947 */ /* 0x000fea0003800000 */
.L_x_11:
[----:B------:R-:W-:Y:S02]  /*0f70*/  ULDC.64 UR4, c[0x0][0x588] ;  /* 0x0001620000047ab9 */ /* 0x000fe40000000a00 */
[----:B------:R-:W-:-:S04]  /*0f80*/  ISETP.NE.U32.AND P0, PT, RZ, UR4, PT ;  /* 0x00000004ff007c0c */ /* 0x000fc8000bf05070 */
[----:B------:R-:W-:-:S13]  /*0f90*/  ISETP.NE.AND.EX P0, PT, RZ, UR5, PT, P0 ;  /* 0x00000005ff007c0c */ /* 0x000fda000bf05300 */
[----:B------:R-:W-:Y:S05]  /*0fa0*/  @!P0 BRA `(.L_x_13) ;  /* 0x00000000000c8947 */ /* 0x000fea0003800000 */
[----:B------:R-:W0:Y:S02]  /*0fb0*/  LDC.64 R4, c[0x0][0x588] ;  /* 0x00016200ff047b82 */ /* 0x000e240000000a00 */
[----:B0-----:R1:W5:Y:S01]  /*0fc0*/  LDG.E R88, desc[UR36][R4.64] ;  /* 0x0000002404587981 */ /* 0x001362000c1e1900 */
[----:B------:R-:W-:Y:S05]  /*0fd0*/  BRA `(.L_x_12) ;  /* 0x0000000000087947 */ /* 0x000fea0003800000 */
.L_x_13:
[----:B------:R-:W-:Y:S02]  /*0fe0*/  ULDC UR4, c[0x0][0x580] ;  /* 0x0001600000047ab9 */ /* 0x000fe40000000800 */
[----:B------:R-:W-:-:S07]  /*0ff0*/  IMAD.U32 R88, RZ, RZ, UR4 ;  /* 0x00000004ff587e24 */ /* 0x000fce000f8e00ff */
.L_x_12:
[----:B------:R-:W-:Y:S02]  /*1000*/  ULDC.64 UR4, c[0x0][0x5a0] ;  /* 0x0001680000047ab9 */ /* 0x000fe40000000a00 */
[----:B------:R-:W-:-:S04]  /*1010*/  ISETP.NE.U32.AND P0, PT, RZ, UR4, PT ;  /* 0x00000004ff007c0c */ /* 0x000fc8000bf05070 */
[----:B------:R-:W-:-:S13]  /*1020*/  ISETP.NE.AND.EX P0, PT, RZ, UR5, PT, P0 ;  /* 0x00000005ff007c0c */ /* 0x000fda000bf05300 */
[----:B------:R-:W-:Y:S05]  /*1030*/  @!P0 BRA `(.L_x_14) ;  /* 0x00000000001c8947 */ /* 0x000fea0003800000 */
[----:B01----:R-:W0:Y:S02]  /*1040*/  LDC.64 R4, c[0x0][0x5a0] ;  /* 0x00016800ff047b82 */ /* 0x003e240000000a00 */
[----:B0-----:R-:W2:Y:S02]  /*1050*/  LDG.E.64 R4, desc[UR36][R4.64] ;  /* 0x0000002404047981 */ /* 0x001ea4000c1e1b00 */
[----:B--2---:R-:W-:-:S04]  /*1060*/  ISETP.NE.U32.AND P0, PT, R4, RZ, PT ;  /* 0x000000ff0400720c */ /* 0x004fc80003f05070 */
[----:B------:R-:W-:-:S13]  /*1070*/  ISETP.NE.AND.EX P0, PT, R5, RZ, PT, P0 ;  /* 0x000000ff0500720c */ /* 0x000fda0003f05300 */
[----:B------:R-:W-:Y:S05]  /*1080*/  @!P0 BRA `(.L_x_14) ;  /* 0x0000000000088947 */ /* 0x000fea0003800000 */
[----:B------:R0:W5:Y:S01]  /*1090*/  LD.E R90, desc[UR36][R4.64] ;  /* 0x00000024045a7980 */ /* 0x000162000c101900 */
[----:B------:R-:W-:Y:S05]  /*10a0*/  BRA `(.L_x_15) ;  /* 0x0000000000247947 */ /* 0x000fea0003800000 */
.L_x_14:
[----:B------:R-:W-:Y:S02]  /*10b0*/  ULDC.64 UR4, c[0x0][0x590] ;  /* 0x0001640000047ab9 */ /* 0x000fe40000000a00 */
[----:B------:R-:W-:-:S04]  /*10c0*/  ISETP.NE.U32.AND P0, PT, RZ, UR4, PT ;  /* 0x00000004ff007c0c */ /* 0x000fc8000bf05070 */
[----:B------:R-:W-:-:S13]  /*10d0*/  ISETP.NE.AND.EX P0, PT, RZ, UR5, PT, P0 ;  /* 0x00000005ff007c0c */ /* 0x000fda000bf05300 */
[----:B------:R-:W-:Y:S05]  /*10e0*/  @!P0 BRA `(.L_x_16) ;  /* 0x00000000000c8947 */ /* 0x000fea0003800000 */
[----:B------:R-:W2:Y:S02]  /*10f0*/  LDC.64 R90, c[0x0][0x590] ;  /* 0x00016400ff5a7b82 */ /* 0x000ea40000000a00 */
[----:B--2---:R2:W5:Y:S01]  /*1100*/  LDG.E R90, desc[UR36][R90.64] ;  /* 0x000000245a5a7981 */ /* 0x004562000c1e1900 */
[----:B------:R-:W-:Y:S05]  /*1110*/  BRA `(.L_x_15) ;  /* 0x0000000000087947 */ /* 0x000fea0003800000 */
.L_x_16:
[----:B------:R-:W-:Y:S02]  /*1120*/  ULDC UR4, c[0x0][0x584] ;  /* 0x0001610000047ab9 */ /* 0x000fe40000000800 */
[----:B------:R-:W-:-:S07]  /*1130*/  IMAD.U32 R90, RZ, RZ, UR4 ;  /* 0x00000004ff5a7e24 */ /* 0x000fce000f8e00ff */
.L_x_15:
[----:B------:R-:W-:-:S13]  /*1140*/  LOP3.LUT P0, RZ, R0, 0xff, RZ, 0xc0, !PT ;  /* 0x000000ff00ff7812 */ /* 0x000fda000780c0ff */
[----:B------:R-:W-:Y:S05]  /*1150*/  @!P0 EXIT ;  /* 0x000000000000894d */ /* 0x000fea0003800000 */
[----:B------:R-:W-:Y:S01]  /*1160*/  ULDC UR4, c[0x0][0x28c] ;  /* 0x0000a30000047ab9 */ /* 0x000fe20000000800 */
[----:B------:R-:W-:Y:S01]  /*1170*/  LOP3.LUT R106, R19, 0x1, RZ, 0xfc, !PT ;  /* 0x00000001136a7812 */ /* 0x000fe200078efcff */
[----:B------:R-:W-:Y:S01]  /*1180*/  UIADD3 UR4, UR4, 0x1f, URZ ;  /* 0x0000001f04047890 */ /* 0x000fe2000fffe03f */
[----:B------:R-:W-:Y:S01]  /*1190*/  UMOV UR38, URZ ;  /* 0x0000003f00267c82 */ /* 0x000fe20008000000 */
[----:B------:R-:W-:Y:S02]  /*11a0*/  UMOV UR39, URZ ;  /* 0x0000003f00277c82 */ /* 0x000fe40008000000 */
[----:B------:R-:W-:-:S04]  /*11b0*/  USHF.R.S32.HI UR5, URZ, 0x1f, UR4 ;  /* 0x0000001f3f057899 */ /* 0x000fc80008011404 */
[----:B------:R-:W-:-:S04]  /*11c0*/  ULEA.HI UR5, UR5, UR4, URZ, 0x5 ;  /* 0x0000000405057291 */ /* 0x000fc8000f8f283f */
[----:B------:R-:W-:-:S12]  /*11d0*/  USHF.R.S32.HI UR40, URZ, 0x5, UR5 ;  /* 0x000000053f287899 */ /* 0x000fd80008011405 */
.L_x_162:
[----:B------:R-:W-:Y:S01]  /*11e0*/  LOP3.LUT R0, R18, 0x80, RZ, 0xc0, !PT ;  /* 0x0000008012007812 */ /* 0x000fe200078ec0ff */
[----:B---3--:R-:W3:Y:S01]  /*11f0*/  S2UR UR7, SR_CgaCtaId ;  /* 0x00000000000779c3 */ /* 0x008ee20000008800 */
[----:B------:R-:W-:Y:S02]  /*1200*/  UMOV UR6, 0x400 ;  /* 0x0000040000067882 */ /* 0x000fe40000000000 */
[----:B------:R-:W-:-:S06]  /*1210*/  SHF.R.U32.HI R0, RZ, 0x7, R0 ;  /* 0x00000007ff007819 */ /* 0x000fcc0000011600 */
[----:B----4-:R-:W4:Y:S01]  /*1220*/  SHFL.IDX PT, R0, R0, RZ, 0x1f ;  /* 0x00001fff00007589 */ /* 0x010f2200000e0000 */
[----:B---3--:R-:W-:Y:S01]  /*1230*/  ULEA UR6, UR7, UR6, 0x18 ;  /* 0x0000000607067291 */ /* 0x008fe2000f8ec03f */
[----:B----4-:R-:W-:-:S13]  /*1240*/  R2UR UR4, R0 ;  /* 0x00000000000472ca */ /* 0x010fda00000e0000 */
[----:B------:R-:W-:-:S04]  /*1250*/  ULEA.HI UR5, UR4, UR4, URZ, 0x1 ;  /* 0x0000000404057291 */ /* 0x000fc8000f8f083f */
[----:B------:R-:W-:-:S04]  /*1260*/  ULOP3.LUT UR5, UR5, 0x7fffe, URZ, 0xc0, !UPT ;  /* 0x0007fffe05057892 */ /* 0x000fc8000f8ec03f */
[----:B------:R-:W-:-:S03]  /*1270*/  UIADD3 UR5, UR4, -UR5, URZ ;  /* 0x8000000504057290 */ /* 0x000fc6000fffe03f */
[----:B------:R-:W-:Y:S01]  /*1280*/  ULDC UR4, c[0x0][0x28c] ;  /* 0x0000a30000047ab9 */ /* 0x000fe20000000800 */
[----:B------:R-:W-:Y:S01]  /*1290*/  ULEA UR5, UR5, UR6, 0xd ;  /* 0x0000000605057291 */ /* 0x000fe2000f8e683f */
[----:B------:R-:W-:-:S03]  /*12a0*/  ISETP.LT.AND P0, PT, RZ, UR4, PT ;  /* 0x00000004ff007c0c */ /* 0x000fc6000bf01270 */
[----:B------:R-:W-:-:S04]  /*12b0*/  UIADD3 UR5, UR5, 0x100, URZ ;  /* 0x0000010005057890 */ /* 0x000fc8000fffe03f */
[----:B------:R-:W-:-:S04]  /*12c0*/  USHF.R.U32.HI UR5, URZ, 0x4, UR5 ;  /* 0x000000043f057899 */ /* 0x000fc80008011605 */
[----:B------:R-:W-:Y:S02]  /*12d0*/  ULOP3.LUT UR41, UR5, 0x3fff, URZ, 0xc0, !UPT ;  /* 0x00003fff05297892 */ /* 0x000fe4000f8ec03f */
[----:B01---5:R-:W-:Y:S10]  /*12e0*/  @P0 BRA `(.L_x_17) ;  /* 0x0000000000400947 */ /* 0x023ff40003800000 */
[----:B------:R-:W-:Y:S01]  /*12f0*/  MOV R0, 0x0 ;  /* 0x0000000000007802 */ /* 0x000fe20000000f00 */
[----:B------:R-:W-:Y:S01]  /*1300*/  ULDC.64 UR4, c[0x4][0x68] ;  /* 0x01001a0000047ab9 */ /* 0x000fe20000000a00 */
[----:B------:R-:W-:Y:S01]  /*1310*/  ULDC.64 UR6, c[0x4][0x8] ;  /* 0x0100020000067ab9 */ /* 0x000fe20000000a00 */
[----:B01----:R-:W-:Y:S01]  /*1320*/  IMAD.U32 R4, RZ, RZ, UR4 ;  /* 0x00000004ff047e24 */ /* 0x003fe2000f8e00ff */
[----:B------:R0:W1:Y:S01]  /*1330*/  LDC.64 R14, c[0x4][R0] ;  /* 0x01000000000e7b82 */ /* 0x0000620000000a00 */
[----:B------:R-:W-:Y:S01]  /*1340*/  IMAD.U32 R5, RZ, RZ, UR5 ;  /* 0x00000005ff057e24 */ /* 0x000fe2000f8e00ff */
[----:B------:R-:W-:Y:S01]  /*1350*/  ULDC.64 UR4, c[0x4][0x70] ;  /* 0x01001c0000047ab9 */ /* 0x000fe20000000a00 */
[----:B------:R-:W-:Y:S02]  /*1360*/  IMAD.U32 R10, RZ, RZ, UR6 ;  /* 0x00000006ff0a7e24 */ /* 0x000fe4000f8e00ff */
[----:B------:R-:W-:Y:S02]  /*1370*/  IMAD.U32 R6, RZ, RZ, UR4 ;  /* 0x00000004ff067e24 */ /* 0x000fe4000f8e00ff */
[----:B------:R-:W-:-:S02]  /*1380*/  IMAD.U32 R7, RZ, RZ, UR5 ;  /* 0x00000005ff077e24 */ /* 0x000fc4000f8e00ff */
[----:B------:R-:W-:Y:S02]  /*1390*/  IMAD.U32 R11, RZ, RZ, UR7 ;  /* 0x00000007ff0b7e24 */ /* 0x000fe4000f8e00ff */
[----:B------:R-:W-:Y:S02]  /*13a0*/  IMAD.MOV.U32 R8, RZ, RZ, 0x1e1 ;  /* 0x000001e1ff087424 */ /* 0x000fe400078e00ff */
[----:B------:R-:W-:Y:S02]  /*13b0*/  IMAD.MOV.U32 R12, RZ, RZ, 0x1 ;  /* 0x00000001ff0c7424 */ /* 0x000fe400078e00ff */
[----:B0-----:R-:W-:-:S07]  /*13c0*/  IMAD.MOV.U32 R13, RZ, RZ, RZ ;  /* 0x000000ffff0d7224 */ /* 0x001fce00078e00ff */
[----:B------:R-:W-:-:S07]  /*13d0*/  LEPC R20, `(.L_x_17) ;  /* 0x000000001014794e */ /* 0x000fce0000000000 */
[----:B-12--5:R-:W-:Y:S05]  /*13e0*/  CALL.ABS.NOINC R14 ;  /* 0x000000000e007343 */ /* 0x026fea0003c00000 */
.L_x_17:
[----:B------:R-:W-:-:S13]  /*13f0*/  ISETP.NE.AND P0, PT, R106, 0x3, PT ;  /* 0x000000036a00780c */ /* 0x000fda0003f05270 */
[----:B------:R-:W-:Y:S05]  /*1400*/  @!P0 BRA `(.L_x_18) ;  /* 0x0000000000048947 */ /* 0x000fea0003800000 */
[----:B------:R-:W-:Y:S01]  /*1410*/  BPT.TRAP 0x1 ;  /* 0x000000040000795c */ /* 0x000fe20000300000 */
.L_x_18:
[----:B------:R-:W3:Y:S01]  /*1420*/  S2UR UR5, SR_CgaCtaId ;  /* 0x00000000000579c3 */ /* 0x000ee20000008800 */
[----:B------:R-:W-:Y:S01]  /*1430*/  UMOV UR4, 0x400 ;  /* 0x0000040000047882 */ /* 0x000fe20000000000 */
[----:B------:R-:W-:Y:S02]  /*1440*/  IMAD.U32 R0, RZ, RZ, UR38 ;  /* 0x00000026ff007e24 */ /* 0x000fe4000f8e00ff */
[----:B------:R-:W-:-:S03]  /*1450*/  IMAD.U32 R3, RZ, RZ, UR39 ;  /* 0x00000027ff037e24 */ /* 0x000fc6000f8e00ff */
[----:B------:R-:W-:Y:S01]  /*1460*/  SHF.L.U32 R0, R0, 0x1f, RZ ;  /* 0x0000001f00007819 */ /* 0x000fe200000006ff */
[----:B---3--:R-:W-:-:S06]  /*1470*/  ULEA UR4, UR5, UR4, 0x18 ;  /* 0x0000000405047291 */ /* 0x008fcc000f8ec03f */
[----:B------:R-:W-:-:S04]  /*1480*/  IMAD.U32 R6, RZ, RZ, UR4 ;  /* 0x00000004ff067e24 */ /* 0x000fc8000f8e00ff */
[----:B------:R-:W-:-:S04]  /*1490*/  IMAD R3, R3, 0x8, R6 ;  /* 0x0000000803037824 */ /* 0x000fc800078e0206 */
[----:B------:R3:W4:Y:S01]  /*14a0*/  SYNCS.PHASECHK.TRANS64.TRYWAIT P1, [R3+URZ], R0 ;  /* 0x00000000030075a7 */ /* 0x000722000802017f */
[----:B------:R-:W-:Y:S05]  /*14b0*/  @!P0 BRA `(.L_x_19) ;  /* 0x0000000000048947 */ /* 0x000fea0003800000 */
[----:B------:R-:W-:Y:S01]  /*14c0*/  BPT.TRAP 0x1 ;  /* 0x000000040000795c */ /* 0x000fe20000300000 */
.L_x_19:
[----:B----4-:R-:W-:Y:S05]  /*14d0*/  @P1 BRA `(.L_x_20) ;  /* 0x0000000000081947 */ /* 0x010fea0003800000 */
[----:B------:R-:W4:Y:S02]  /*14e0*/  SYNCS.PHASECHK.TRANS64.TRYWAIT P1, [R3+URZ], R0 ;  /* 0x00000000030075a7 */ /* 0x000f24000802017f */
[----:B----4-:R-:W-:Y:S05]  /*14f0*/  @!P1 BRA `(.L_x_21) ;  /* 0x0000007000fc9947 */ /* 0x010fea0003800000 */
.L_x_20:
[----:B------:R-:W-:-:S04]  /*1500*/  UISETP.LT.AND UP0, UPT, UR40, 0x1, UPT ;  /* 0x000000012800788c */ /* 0x000fc8000bf01270 */
[----:B------:R-:W-:-:S06]  /*1510*/  USEL UR4, UR40, 0x1, UP0 ;  /* 0x0000000128047887 */ /* 0x000fcc0008000000 */
[----:B---34-:R-:W-:Y:S01]  /*1520*/  IMAD.U32 R0, RZ, RZ, UR4 ;  /* 0x00000004ff007e24 */ /* 0x018fe2000f8e00ff */
[----:B------:R-:W-:Y:S05]  /*1530*/  WARPSYNC.ALL ;  /* 0x0000000000007948 */ /* 0x000fea0003800000 */
[----:B------:R-:W-:-:S04]  /*1540*/  IADD3 R0, -R0, UR40, RZ ;  /* 0x0000002800007c10 */ /* 0x000fc8000fffe1ff */
[----:B------:R-:W-:Y:S02]  /*1550*/  ISETP.GE.AND P1, PT, R0, 0x1, PT ;  /* 0x000000010000780c */ /* 0x000fe40003f26270 */
[----:B------:R-:W-:Y:S01]  /*1560*/  R2UR UR4, R6 ;  /* 0x00000000060472ca */ /* 0x000fe200000e0000 */
[----:B------:R-:W-:Y:S01]  /*1570*/  WARPGROUP.ARRIVE ;  /* 0x00000000000079c5 */ /* 0x000fe20000000000 */
[----:B------:R-:W-:Y:S01]  /*1580*/  UMOV UR9, 0x40000040 ;  /* 0x4000004000097882 */ /* 0x000fe20000000000 */
[----:B------:R-:W-:-:S10]  /*1590*/  UMOV UR11, 0x40000040 ;  /* 0x40000040000b7882 */ /* 0x000fd40000000000 */
[----:B------:R-:W-:-:S04]  /*15a0*/  UIADD3 UR4, UR4, 0x18100, URZ ;  /* 0x0001810004047890 */ /* 0x000fc8000fffe03f */
[----:B------:R-:W-:-:S04]  /*15b0*/  USHF.R.U32.HI UR4, URZ, 0x4, UR4 ;  /* 0x000000043f047899 */ /* 0x000fc80008011604 */
[----:B------:R-:W-:Y:S02]  /*15c0*/  ULOP3.LUT UR5, UR4, 0x3fff, URZ, 0xc0, !UPT ;  /* 0x00003fff04057892 */ /* 0x000fe4000f8ec03f */
[----:B------:R-:W-:Y:S02]  /*15d0*/  ULOP3.LUT UR4, UR41, 0x10000, URZ, 0xfc, !UPT ;  /* 0x0001000029047892 */ /* 0x000fe4000f8efc3f */
[----:B------:R-:W-:Y:S02]  /*15e0*/  ULOP3.LUT UR5, UR5, 0x10000, URZ, 0xfc, !UPT ;  /* 0x0001000005057892 */ /* 0x000fe4000f8efc3f */
[----:B------:R-:W-:Y:S02]  /*15f0*/  ULEA UR7, UR39, UR4, 0xb ;  /* 0x0000000427077291 */ /* 0x000fe4000f8e583f */
[----:B------:R-:W-:Y:S02]  /*1600*/  ULEA UR6, UR39, UR5, 0x9 ;  /* 0x0000000527067291 */ /* 0x000fe4000f8e483f */
[----:B------:R-:W-:-:S03]  /*1610*/  UIADD3 UR12, UR7, 0x400, URZ ;  /* 0x00000400070c7890 */ /* 0x000fc6000fffe03f */
[----:B------:R-:W-:Y:S02]  /*1620*/  UMOV UR8, UR7 ;  /* 0x0000000700087c82 */ /* 0x000fe40008000000 */
[----:B------:R-:W-:Y:S02]  /*1630*/  UMOV UR10, UR6 ;  /* 0x00000006000a7c82 */ /* 0x000fe40008000000 */
[----:B------:R-:W-:Y:S01]  /*1640*/  HGMMA.64x64x8.F32.TF32 R56, gdesc[UR8], RZ, !UPT, gsb0 ;  /* 0x04e00000083879f0 */ /* 0x000fe2000c0028ff */
[----:B------:R-:W-:Y:S01]  /*1650*/  UMOV UR8, UR12 ;  /* 0x0000000c00087c82 */ /* 0x000fe20008000000 */
[----:B------:R-:W-:Y:S01]  /*1660*/  UMOV UR9, 0x40000040 ;  /* 0x4000004000097882 */ /* 0x000fe20000000000 */
[----:B------:R-:W-:Y:S01]  /*1670*/  UIADD3 UR12, UR7, 0x402, URZ ;  /* 0x00000402070c7890 */ /* 0x000fe2000fffe03f */
[----:B------:R-:W-:Y:S02]  /*1680*/  WARPGROUP.DEPBAR.LE gsb0, 0x0 ;  /* 0x00008000000079c5 */ /* 0x000fe40000010000 */
[----:B------:R-:W-:-:S06]  /*1690*/  WARPGROUP.ARRIVE ;  /* 0x00000000000079c5 */ /* 0x000fcc0000000000 */
[----:B------:R-:W-:Y:S01]  /*16a0*/  HGMMA.64x64x8.F32.TF32 R24, gdesc[UR8], RZ, !UPT, gsb0 ;  /* 0x04e00000081879f0 */ /* 0x000fe2000c0028ff */
[----:B------:R-:W-:Y:S02]  /*16b0*/  UIADD3 UR8, UR7, 0x2, URZ ;  /* 0x0000000207087890 */ /* 0x000fe4000fffe03f */
[----:B------:R-:W-:Y:S01]  /*16c0*/  UIADD3 UR10, UR6, 0x2, URZ ;  /* 0x00000002060a7890 */ /* 0x000fe2000fffe03f */
[----:B------:R-:W-:Y:S01]  /*16d0*/  UMOV UR9, 0x40000040 ;  /* 0x4000004000097882 */ /* 0x000fe20000000000 */
[----:B------:R-:W-:Y:S01]  /*16e0*/  UMOV UR11, 0x40000040 ;  /* 0x40000040000b7882 */ /* 0x000fe20000000000 */
[----:B------:R-:W-:Y:S02]  /*16f0*/  WARPGROUP.DEPBAR.LE gsb0, 0x0 ;  /* 0x00008000000079c5 */ /* 0x000fe40000010000 */
[----:B------:R-:W-:-:S06]  /*1700*/  WARPGROUP.ARRIVE ;  /* 0x00000000000079c5 */ /* 0x000fcc0000000000 */
[----:B------:R-:W-:Y:S01]  /*1710*/  HGMMA.64x64x8.F32.TF32 R56, gdesc[UR8], R56, gsb0 ;  /* 0x04e00000083879f0 */ /* 0x000fe20008002838 */
[----:B------:R-:W-:Y:S01]  /*1720*/  UMOV UR8, UR12 ;  /* 0x0000000c00087c82 */ /* 0x000fe20008000000 */
[----:B------:R-:W-:Y:S01]  /*1730*/  UMOV UR9, 0x40000040 ;  /* 0x4000004000097882 */ /* 0x000fe20000000000 */
[----:B------:R-:W-:Y:S01]  /*1740*/  UIADD3 UR12, UR7, 0x404, URZ ;  /* 0x00000404070c7890 */ /* 0x000fe2000fffe03f */
[----:B------:R-:W-:Y:S02]  /*1750*/  WARPGROUP.DEPBAR.LE gsb0, 0x0 ;  /* 0x00008000000079c5 */ /* 0x000fe40000010000 */
[----:B------:R-:W-:-:S06]  /*1760*/  WARPGROUP.ARRIVE ;  /* 0x00000000000079c5 */ /* 0x000fcc0000000000 */
[----:B------:R-:W-:Y:S01]  /*1770*/  HGMMA.64x64x8.F32.TF32 R24, gdesc[UR8], R24, gsb0 ;  /* 0x04e00000081879f0 */ /* 0x000fe20008002818 */
        /* <DEDUP_REMOVED lines=9> */
[----:B------:R-:W-:Y:S02]  /*1810*/  WARPGROUP.DEPBAR.LE gsb0, 0x0 ;  /* 0x00008000000079c5 */ /* 0x000fe40000010000 */
[----:B------:R-:W-:-:S06]  /*1820*/  WARPGROUP.ARRIVE ;  /* 0x00000000000079c5 */ /* 0x000fcc0000000000 */
[----:B------:R-:W-:Y:S01]  /*1830*/  HGMMA.64x64x8.F32.TF32 R24, gdesc[UR8], R24, gsb0 ;  /* 0x04e00000081879f0 */ /* 0x000fe20008002818 */
[----:B------:R-:W-:Y:S02]  /*1840*/  UIADD3 UR8, UR7, 0x6, URZ ;  /* 0x0000000607087890 */ /* 0x000fe4000fffe03f */
[----:B------:R-:W-:Y:S01]  /*1850*/  UIADD3 UR10, UR6, 0x6, URZ ;  /* 0x00000006060a7890 */ /* 0x000fe2000fffe03f */
[----:B------:R-:W-:Y:S01]  /*1860*/  UMOV UR9, 0x40000040 ;  /* 0x4000004000097882 */ /* 0x000fe20000000000 */
[----:B------:R-:W-:Y:S01]  /*1870*/  UMOV UR11, 0x40000040 ;  /* 0x40000040000b7882 */ /* 0x000fe20000000000 */
[----:B------:R-:W-:Y:S01]  /*1880*/  UIADD3 UR7, UR7, 0x406, URZ ;  /* 0x0000040607077890 */ /* 0x000fe2000fffe03f */
[----:B------:R-:W-:Y:S02]  /*1890*/  WARPGROUP.DEPBAR.LE gsb0, 0x0 ;  /* 0x00008000000079c5 */ /* 0x000fe40000010000 */
[----:B------:R-:W-:-:S06]  /*18a0*/  WARPGROUP.ARRIVE ;  /* 0x00000000000079c5 */ /* 0x000fcc0000000000 */
[----:B------:R-:W-:Y:S01]  /*18b0*/  HGMMA.64x64x8.F32.TF32 R56, gdesc[UR8], R56, gsb0 ;  /* 0x04e00000083879f0 */ /* 0x000fe20008002838 */
[----:B------:R-:W-:Y:S01]  /*18c0*/  UMOV UR8, UR7 ;  /* 0x0000000700087c82 */ /* 0x000fe20008000000 */
[----:B------:R-:W-:Y:S01]  /*18d0*/  UMOV UR9, 0x40000040 ;  /* 0x4000004000097882 */ /* 0x000fe20000000000 */
[----:B------:R-:W-:Y:S02]  /*18e0*/  WARPGROUP.DEPBAR.LE gsb0, 0x0 ;  /* 0x00008000000079c5 */ /* 0x000fe40000010000 */
[----:B------:R-:W-:-:S06]  /*18f0*/  WARPGROUP.ARRIVE ;  /* 0x00000000000079c5 */ /* 0x000fcc0000000000 */
[----:B------:R-:W-:Y:S03]  /*1900*/  HGMMA.64x64x8.F32.TF32 R24, gdesc[UR8], R24, gsb0 ;  /* 0x04e00000081879f0 */ /* 0x000fe60008002818 */
[----:B------:R-:W-:Y:S02]  /*1910*/  WARPGROUP.DEPBAR.LE gsb0, 0x0 ;  /* 0x00008000000079c5 */ /* 0x000fe40000010000 */
[----:B------:R-:W-:Y:S05]  /*1920*/  @!P1 BRA `(.L_x_22) ;  /* 0x0000000400849947 */ /* 0x000fea0003800000 */
[----:B------:R-:W-:Y:S02]  /*1930*/  UIADD3 UR6, UR39, 0x1, URZ ;  /* 0x0000000127067890 */ /* 0x000fe4000fffe03f */
[----:B------:R-:W-:Y:S02]  /*1940*/  IMAD.U32 R3, RZ, RZ, UR39 ;  /* 0x00000027ff037e24 */ /* 0x000fe4000f8e00ff */
[----:B------:R-:W-:-:S04]  /*1950*/  UISETP.NE.AND UP0, UPT, UR6, 0x3, UPT ;  /* 0x000000030600788c */ /* 0x000fc8000bf05270 */
[----:B------:R-:W-:Y:S02]  /*1960*/  USEL UR7, URZ, 0x1, UP0 ;  /* 0x000000013f077887 */ /* 0x000fe40008000000 */
[----:B------:R-:W-:Y:S02]  /*1970*/  USEL UR6, UR6, URZ, UP0 ;  /* 0x0000003f06067287 */ /* 0x000fe40008000000 */
[----:B------:R-:W-:-:S06]  /*1980*/  ULOP3.LUT UR7, UR38, UR7, URZ, 0x3c, !UPT ;  /* 0x0000000726077292 */ /* 0x000fcc000f8e3c3f */
[----:B------:R-:W-:-:S07]  /*1990*/  IMAD.U32 R7, RZ, RZ, UR7 ;  /* 0x00000007ff077e24 */ /* 0x000fce000f8e00ff */
.L_x_29:
[----:B------:R-:W-:Y:S05]  /*19a0*/  @!P0 BRA `(.L_x_23) ;  /* 0x0000000000048947 */ /* 0x000fea0003800000 */
[----:B------:R-:W-:Y:S01]  /*19b0*/  BPT.TRAP 0x1 ;  /* 0x000000040000795c */ /* 0x000fe20000300000 */
.L_x_23:
[----:B------:R-:W3:Y:S01]  /*19c0*/  S2UR UR8, SR_CgaCtaId ;  /* 0x00000000000879c3 */ /* 0x000ee20000008800 */
[----:B------:R-:W-:Y:S01]  /*19d0*/  UMOV UR7, 0x400 ;  /* 0x0000040000077882 */ /* 0x000fe20000000000 */
[----:B01----:R-:W-:Y:S01]  /*19e0*/  IMAD.U32 R5, RZ, RZ, UR6 ;  /* 0x00000006ff057e24 */ /* 0x003fe2000f8e00ff */
[----:B------:R-:W-:Y:S01]  /*19f0*/  SHF.L.U32 R4, R7, 0x1f, RZ ;  /* 0x0000001f07047819 */ /* 0x000fe200000006ff */
[----:B---3--:R-:W-:-:S06]  /*1a00*/  ULEA UR7, UR8, UR7, 0x18 ;  /* 0x0000000708077291 */ /* 0x008fcc000f8ec03f */
[----:B------:R-:W-:-:S04]  /*1a10*/  IMAD.U32 R6, RZ, RZ, UR7 ;  /* 0x00000007ff067e24 */ /* 0x000fc8000f8e00ff */
[----:B------:R-:W-:-:S04]  /*1a20*/  IMAD R5, R5, 0x8, R6 ;  /* 0x0000000805057824 */ /* 0x000fc800078e0206 */
[----:B------:R0:W1:Y:S01]  /*1a30*/  SYNCS.PHASECHK.TRANS64.TRYWAIT P1, [R5+URZ], R4 ;  /* 0x00000004050075a7 */ /* 0x000062000802017f */
[----:B------:R-:W-:Y:S05]  /*1a40*/  @!P0 BRA `(.L_x_24) ;  /* 0x0000000000048947 */ /* 0x000fea0003800000 */
[----:B------:R-:W-:Y:S01]  /*1a50*/  BPT.TRAP 0x1 ;  /* 0x000000040000795c */ /* 0x000fe20000300000 */
.L_x_24:
[----:B-1----:R-:W-:Y:S05]  /*1a60*/  @P1 BRA `(.L_x_25) ;  /* 0x0000000000081947 */ /* 0x002fea0003800000 */
[----:B------:R-:W1:Y:S02]  /*1a70*/  SYNCS.PHASECHK.TRANS64.TRYWAIT P1, [R5+URZ], R4 ;  /* 0x00000004050075a7 */ /* 0x000e64000802017f */
[----:B-1----:R-:W-:Y:S05]  /*1a80*/  @!P1 BRA `(.L_x_26) ;  /* 0x0000006c00ac9947 */ /* 0x002fea0003800000 */
.L_x_25:
[----:B------:R-:W-:Y:S01]  /*1a90*/  ULEA UR7, UR6, UR5, 0x9 ;  /* 0x0000000506077291 */ /* 0x000fe2000f8e483f */
[----:B------:R-:W-:Y:S01]  /*1aa0*/  WARPGROUP.ARRIVE ;  /* 0x00000000000079c5 */ /* 0x000fe20000000000 */
[----:B------:R-:W-:Y:S01]  /*1ab0*/  ULEA UR12, UR6, UR4, 0xb ;  /* 0x00000004060c7291 */ /* 0x000fe2000f8e583f */
[----:B------:R-:W-:Y:S01]  /*1ac0*/  UMOV UR11, 0x40000040 ;  /* 0x40000040000b7882 */ /* 0x000fe20000000000 */
[----:B------:R-:W-:Y:S02]  /*1ad0*/  UMOV UR9, 0x40000040 ;  /* 0x4000004000097882 */ /* 0x000fe40000000000 */
[----:B------:R-:W-:Y:S01]  /*1ae0*/  UIADD3 UR13, UR12, 0x400, URZ ;  /* 0x000004000c0d7890 */ /* 0x000fe2000fffe03f */
[----:B------:R-:W-:Y:S02]  /*1af0*/  UMOV UR10, UR7 ;  /* 0x00000007000a7c82 */ /* 0x000fe40008000000 */
[----:B------:R-:W-:Y:S02]  /*1b00*/  UMOV UR8, UR12 ;  /* 0x0000000c00087c82 */ /* 0x000fe40008000000 */
[----:B------:R-:W-:Y:S01]  /*1b10*/  HGMMA.64x64x8.F32.TF32 R56, gdesc[UR8], R56, gsb0 ;  /* 0x04e00000083879f0 */ /* 0x000fe20008002838 */
[----:B------:R-:W-:Y:S01]  /*1b20*/  UMOV UR9, 0x40000040 ;  /* 0x4000004000097882 */ /* 0x000fe20000000000 */
[----:B------:R-:W-:Y:S01]  /*1b30*/  UMOV UR8, UR13 ;  /* 0x0000000d00087c82 */ /* 0x000fe20008000000 */
[----:B------:R-:W-:Y:S01]  /*1b40*/  UIADD3 UR13, UR12, 0x402, URZ ;  /* 0x000004020c0d7890 */ /* 0x000fe2000fffe03f */
[----:B------:R-:W-:-:S02]  /*1b50*/  WARPGROUP.DEPBAR.LE gsb0, 0x0 ;  /* 0x00008000000079c5 */ /* 0x000fc40000010000 */
        /* <DEDUP_REMOVED lines=42> */
[----:B------:R-:W-:Y:S01]  /*1e00*/  BPT.TRAP 0x1 ;  /* 0x000000040000795c */ /* 0x000fe20000300000 */
.L_x_27:
[----:B------:R-:W-:-:S13]  /*1e10*/  ISETP.NE.AND P1, PT, R23, RZ, PT ;  /* 0x000000ff1700720c */ /* 0x000fda0003f25270 */
[----:B01----:R-:W-:-:S04]  /*1e20*/  @P1 IMAD R4, R3, 0x8, R6 ;  /* 0x0000000803041824 */ /* 0x003fc800078e0206 */
[----:B------:R-:W-:-:S05]  /*1e30*/  @P1 VIADD R5, R4, 0x18 ;  /* 0x0000001804051836 */ /* 0x000fca0000000000 */
[----:B------:R-:W-:-:S04]  /*1e40*/  @P1 PRMT R5, R22, 0x654, R5 ;  /* 0x0000065416051816 */ /* 0x000fc80000000005 */
[----:B------:R0:W-:Y:S01]  /*1e50*/  @P1 SYNCS.ARRIVE.TRANS64.RED.A1T0 RZ, [R5+URZ], RZ ;  /* 0x000000ff05ff19a7 */ /* 0x0001e2000810043f */
[----:B------:R-:W-:-:S13]  /*1e60*/  ISETP.GT.U32.AND P1, PT, R19, 0x1, PT ;  /* 0x000000011300780c */ /* 0x000fda0003f24070 */
[----:B0-----:R-:W-:Y:S05]  /*1e70*/  @P1 BRA `(.L_x_28) ;  /* 0x0000000000041947 */ /* 0x001fea0003800000 */
[----:B------:R-:W-:Y:S01]  /*1e80*/  BPT.TRAP 0x1 ;  /* 0x000000040000795c */ /* 0x000fe20000300000 */
.L_x_28:
[----:B------:R-:W-:Y:S01]  /*1e90*/  UIADD3 UR6, UR6, 0x1, URZ ;  /* 0x0000000106067890 */ /* 0x000fe2000fffe03f */
[C---:B------:R-:W-:Y:S01]  /*1ea0*/  ISETP.GT.AND P2, PT, R0.reuse, 0x1, PT ;  /* 0x000000010000780c */ /* 0x040fe20003f44270 */
[----:B------:R-:W-:Y:S02]  /*1eb0*/  VIADD R3, R3, 0x1 ;  /* 0x0000000103037836 */ /* 0x000fe40000000000 */
[----:B------:R-:W-:Y:S01]  /*1ec0*/  UISETP.NE.AND UP0, UPT, UR6, 0x3, UPT ;  /* 0x000000030600788c */ /* 0x000fe2000bf05270 */
[----:B------:R-:W-:Y:S02]  /*1ed0*/  VIADD R0, R0, 0xffffffff ;  /* 0xffffffff00007836 */ /* 0x000fe40000000000 */
[C---:B------:R-:W-:Y:S01]  /*1ee0*/  ISETP.NE.AND P1, PT, R3.reuse, 0x3, PT ;  /* 0x000000030300780c */ /* 0x040fe20003f25270 */
[----:B------:R-:W-:Y:S02]  /*1ef0*/  USEL UR7, URZ, 0x1, UP0 ;  /* 0x000000013f077887 */ /* 0x000fe40008000000 */
[----:B------:R-:W-:Y:S01]  /*1f00*/  USEL UR6, UR6, URZ, UP0 ;  /* 0x0000003f06067287 */ /* 0x000fe20008000000 */
[----:B------:R-:W-:-:S03]  /*1f10*/  SEL R3, R3, RZ, P1 ;  /* 0x000000ff03037207 */ /* 0x000fc60000800000 */
[----:B------:R-:W-:Y:S01]  /*1f20*/  LOP3.LUT R7, R7, UR7, RZ, 0x3c, !PT ;  /* 0x0000000707077c12 */ /* 0x000fe2000f8e3cff */
[----:B------:R-:W-:Y:S07]  /*1f30*/  @P2 BRA `(.L_x_29) ;  /* 0xfffffff800982947 */ /* 0x000fee000383ffff */
.L_x_22:
[----:B------:R-:W3:Y:S02]  /*1f40*/  LDC R0, c[0x0][0x28c] ;  /* 0x0000a300ff007b82 */ /* 0x000ee40000000800 */
[----:B---3--:R-:W-:-:S13]  /*1f50*/  ISETP.GE.AND P1, PT, R0, 0x1, PT ;  /* 0x000000010000780c */ /* 0x008fda0003f26270 */
[----:B------:R-:W-:Y:S05]  /*1f60*/  @!P1 BRA `(.L_x_30) ;  /* 0x0000000000509947 */ /* 0x000fea0003800000 */
[----:B------:R-:W-:Y:S05]  /*1f70*/  @!P0 BRA `(.L_x_31) ;  /* 0x0000000000048947 */ /* 0x000fea0003800000 */
[----:B------:R-:W-:Y:S01]  /*1f80*/  BPT.TRAP 0x1 ;  /* 0x000000040000795c */ /* 0x000fe20000300000 */
.L_x_31:
[----:B------:R-:W-:Y:S01]  /*1f90*/  ISETP.NE.AND P0, PT, R23, RZ, PT ;  /* 0x000000ff1700720c */ /* 0x000fe20003f05270 */
[----:B------:R-:W-:Y:S01]  /*1fa0*/  BSSY B0, `(.L_x_32) ;  /* 0x000000e000007945 */ /* 0x000fe20003800000 */
[----:B------:R-:W-:-:S11]  /*1fb0*/  ISETP.GT.U32.AND P1, PT, R19, 0x1, PT ;  /* 0x000000011300780c */ /* 0x000fd60003f24070 */
[----:B------:R-:W-:Y:S05]  /*1fc0*/  @!P0 BRA `(.L_x_33) ;  /* 0x00000000002c8947 */ /* 0x000fea0003800000 */
[----:B------:R-:W-:-:S04]  /*1fd0*/  UISETP.LT.AND UP0, UPT, UR40, 0x1, UPT ;  /* 0x000000012800788c */ /* 0x000fc8000bf01270 */
[----:B------:R-:W-:-:S04]  /*1fe0*/  USEL UR6, UR40, 0x1, UP0 ;  /* 0x0000000128067887 */ /* 0x000fc80008000000 */
[----:B------:R-:W-:-:S04]  /*1ff0*/  UIADD3 UR6, UR39, UR40, -UR6 ;  /* 0x0000002827067290 */ /* 0x000fc8000fffe806 */
[----:B------:R-:W-:-:S04]  /*2000*/  UIMAD.WIDE.U32 UR4, UR6, -0x55555555, URZ ;  /* 0xaaaaaaab060478a5 */ /* 0x000fc8000f8e003f */
[----:B------:R-:W-:-:S04]  /*2010*/  USHF.R.U32.HI UR4, URZ, 0x1, UR5 ;  /* 0x000000013f047899 */ /* 0x000fc80008011605 */
[----:B------:R-:W-:-:S06]  /*2020*/  UIMAD UR6, UR4, -0x3, UR6 ;  /* 0xfffffffd040678a4 */ /* 0x000fcc000f8e0206 */
[----:B------:R-:W-:-:S04]  /*2030*/  IMAD.U32 R3, RZ, RZ, UR6 ;  /* 0x00000006ff037e24 */ /* 0x000fc8000f8e00ff */
[----:B------:R-:W-:-:S04]  /*2040*/  IMAD R0, R3, 0x8, R6 ;  /* 0x0000000803007824 */ /* 0x000fc800078e0206 */
[----:B------:R-:W-:-:S05]  /*2050*/  VIADD R3, R0, 0x18 ;  /* 0x0000001800037836 */ /* 0x000fca0000000000 */
[----:B------:R-:W-:-:S04]  /*2060*/  PRMT R3, R22, 0x654, R3 ;  /* 0x0000065416037816 */ /* 0x000fc80000000003 */
[----:B------:R3:W-:Y:S03]  /*2070*/  SYNCS.ARRIVE.TRANS64.RED.A1T0 RZ, [R3+URZ], RZ ;  /* 0x000000ff03ff79a7 */ /* 0x0007e6000810043f */
.L_x_33:
[----:B------:R-:W-:Y:S05]  /*2080*/  BSYNC B0 ;  /* 0x0000000000007941 */ /* 0x000fea0003800000 */
.L_x_32:
[----:B------:R-:W-:Y:S05]  /*2090*/  @P1 BRA `(.L_x_30) ;  /* 0x0000000000041947 */ /* 0x000fea0003800000 */
[----:B------:R-:W-:Y:S01]  /*20a0*/  BPT.TRAP 0x1 ;  /* 0x000000040000795c */ /* 0x000fe20000300000 */
.L_x_30:
[----:B------:R-:W4:Y:S01]  /*20b0*/  LDC R6, c[0x0][0x288] ;  /* 0x0000a200ff067b82 */ /* 0x000f220000000800 */
[--C-:B------:R-:W-:Y:S01]  /*20c0*/  SHF.R.U32.HI R0, RZ, 0x2, R18.reuse ;  /* 0x00000002ff007819 */ /* 0x100fe20000011612 */
[----:B------:R-:W-:Y:S01]  /*20d0*/  IMAD.SHL.U32 R11, R92, 0x40, RZ ;  /* 0x000000405c0b7824 */ /* 0x000fe200078e00ff */
[----:B01----:R-:W-:Y:S01]  /*20e0*/  SHF.R.U32.HI R5, RZ, 0x7, R18 ;  /* 0x00000007ff057819 */ /* 0x003fe20000011612 */
[----:B------:R-:W-:Y:S01]  /*20f0*/  UIADD3 UR39, UR40, UR39, URZ ;  /* 0x0000002728277290 */ /* 0x000fe2000fffe03f */
[----:B---3--:R-:W-:Y:S01]  /*2100*/  LOP3.LUT R3, R0, 0x7, RZ, 0xc0, !PT ;  /* 0x0000000700037812 */ /* 0x008fe200078ec0ff */
[----:B------:R-:W-:Y:S01]  /*2110*/  ULDC UR7, c[0x0][0x284] ;  /* 0x0000a10000077ab9 */ /* 0x000fe20000000800 */
[----:B------:R-:W-:Y:S01]  /*2120*/  LOP3.LUT R0, R5, 0x1, RZ, 0xc0, !PT ;  /* 0x0000000105007812 */ /* 0x000fe200078ec0ff */
[----:B------:R-:W-:Y:S01]  /*2130*/  UISETP.GT.U32.AND UP0, UPT, UR39, 0x2, UPT ;  /* 0x000000022700788c */ /* 0x000fe2000bf04070 */
[C---:B------:R-:W-:Y:S01]  /*2140*/  LOP3.LUT R4, R18.reuse, 0x60, RZ, 0xc0, !PT ;  /* 0x0000006012047812 */ /* 0x040fe200078ec0ff */
[----:B------:R-:W-:Y:S01]  /*2150*/  UISETP.GE.U32.AND UP1, UPT, UR40, 0x3, UPT ;  /* 0x000000032800788c */ /* 0x000fe2000bf26070 */
[----:B------:R-:W-:Y:S01]  /*2160*/  LOP3.LUT R5, R18, 0x3, RZ, 0xc0, !PT ;  /* 0x0000000312057812 */ /* 0x000fe200078ec0ff */
[----:B------:R-:W-:Y:S01]  /*2170*/  IMAD.SHL.U32 R8, R0, 0x40, RZ ;  /* 0x0000004000087824 */ /* 0x000fe200078e00ff */
[----:B------:R-:W-:Y:S01]  /*2180*/  SHF.R.U32.HI R4, RZ, 0x1, R4 ;  /* 0x00000001ff047819 */ /* 0x000fe20000011604 */
[----:B------:R-:W-:Y:S01]  /*2190*/  UISETP.LT.U32.AND UP0, UPT, UR40, 0x3, UP0 ;  /* 0x000000032800788c */ /* 0x000fe20008701070 */
[----:B------:R-:W-:Y:S01]  /*21a0*/  SHF.R.S32.HI R15, RZ, 0x1f, R89 ;  /* 0x0000001fff0f7819 */ /* 0x000fe20000011459 */
[----:B------:R-:W-:Y:S01]  /*21b0*/  ULDC.64 UR8, c[0x0][0x5d0] ;  /* 0x0001740000087ab9 */ /* 0x000fe20000000a00 */
[--C-:B------:R-:W-:Y:S01]  /*21c0*/  IADD3 R7, RZ, -R4, -R3.reuse ;  /* 0x80000004ff077210 */ /* 0x100fe20007ffe803 */
[----:B------:R-:W-:Y:S01]  /*21d0*/  UIMAD.WIDE.U32 UR4, UR39, -0x55555555, URZ ;  /* 0xaaaaaaab270478a5 */ /* 0x000fe2000f8e003f */
[----:B------:R-:W-:Y:S01]  /*21e0*/  LOP3.LUT R3, R8, 0x40, R3, 0xe2, !PT ;  /* 0x0000004008037812 */ /* 0x000fe200078ee203 */
[----:B------:R-:W-:Y:S01]  /*21f0*/  IMAD.SHL.U32 R8, R18, 0x2, RZ ;  /* 0x0000000212087824 */ /* 0x000fe200078e00ff */
[----:B------:R-:W-:Y:S01]  /*2200*/  USEL UR6, URZ, 0x1, !UP0 ;  /* 0x000000013f067887 */ /* 0x000fe2000c000000 */
[----:B------:R-:W-:Y:S01]  /*2210*/  IMAD R0, R0, -0x40, R7 ;  /* 0xffffffc000007824 */ /* 0x000fe200078e0207 */
[----:B------:R-:W-:Y:S01]  /*2220*/  USHF.R.U32.HI UR4, URZ, 0x1, UR5 ;  /* 0x000000013f047899 */ /* 0x000fe20008011605 */
[----:B----4-:R-:W-:Y:S01]  /*2230*/  IMAD R10, R5, -0x2, R6 ;  /* 0xfffffffe050a7824 */ /* 0x010fe200078e0206 */
[C---:B------:R-:W-:Y:S01]  /*2240*/  ISETP.GE.AND P0, PT, R11.reuse, R6, PT ;  /* 0x000000060b00720c */ /* 0x040fe20003f06270 */
[C---:B------:R-:W-:Y:S01]  /*2250*/  IMAD.SHL.U32 R5, R102.reuse, 0x100, RZ ;  /* 0x0000010066057824 */ /* 0x040fe200078e00ff */
[----:B------:R-:W-:Y:S01]  /*2260*/  LOP3.LUT R8, R11, 0x6, R8, 0xf8, !PT ;  /* 0x000000060b087812 */ /* 0x000fe200078ef808 */
[----:B------:R-:W-:Y:S01]  /*2270*/  IMAD R6, R15, UR8, RZ ;  /* 0x000000080f067c24 */ /* 0x000fe2000f8e02ff */
[----:B------:R-:W-:Y:S01]  /*2280*/  ULOP3.LUT UR38, UR38, UR6, URZ, 0x3c, !UPT ;  /* 0x0000000626267292 */ /* 0x000fe2000f8e3c3f */
[----:B------:R-:W-:Y:S01]  /*2290*/  IMAD.WIDE R102, R102, 0x100, RZ ;  /* 0x0000010066667825 */ /* 0x000fe200078e02ff */
[----:B------:R-:W-:Y:S01]  /*22a0*/  ISETP.GE.OR P0, PT, R5, UR7, P0 ;  /* 0x0000000705007c0c */ /* 0x000fe20008706670 */
[----:B------:R-:W-:Y:S01]  /*22b0*/  UIMAD UR39, UR4, -0x3, UR39 ;  /* 0xfffffffd042778a4 */ /* 0x000fe2000f8e0227 */
[----:B------:R-:W-:Y:S01]  /*22c0*/  SHF.R.S32.HI R9, RZ, 0x1f, R8 ;  /* 0x0000001fff097819 */ /* 0x000fe20000011408 */
[----:B------:R-:W-:Y:S01]  /*22d0*/  IMAD R13, R89, UR9, R6 ;  /* 0x00000009590d7c24 */ /* 0x000fe2000f8e0206 */
[----:B------:R-:W-:Y:S01]  /*22e0*/  LOP3.LUT R113, R102, R3, R4, 0xfe, !PT ;  /* 0x0000000366717212 */ /* 0x000fe200078efe04 */
[----:B------:R-:W-:Y:S01]  /*22f0*/  @UP1 ULOP3.LUT UR38, UR38, 0x1, UR4, 0x78, !UPT ;  /* 0x0000000126261892 */ /* 0x000fe2000f8e7804 */
[----:B------:R-:W-:Y:S01]  /*2300*/  IADD3 R3, -R5, UR7, R0 ;  /* 0x0000000705037c10 */ /* 0x000fe2000fffe100 */
[----:B------:R-:W-:-:S04]  /*2310*/  IMAD.WIDE.U32 R6, R89, UR8, R8 ;  /* 0x0000000859067c25 */ /* 0x000fc8000f8e0008 */
[----:B------:R-:W-:Y:S02]  /*2320*/  IMAD.IADD R7, R7, 0x1, R13 ;  /* 0x0000000107077824 */ /* 0x000fe400078e020d */
[----:B------:R-:W-:Y:S02]  /*2330*/  IMAD.IADD R4, R10, 0x1, -R11 ;  /* 0x000000010a047824 */ /* 0x000fe400078e0a0b */
[----:B------:R-:W-:Y:S01]  /*2340*/  IMAD.MOV.U32 R0, RZ, RZ, -0x1 ;  /* 0xffffffffff007424 */ /* 0x000fe200078e00ff */
[----:B------:R-:W-:Y:S06]  /*2350*/  @P0 BRA `(.L_x_34) ;  /* 0x0000004800380947 */ /* 0x000fec0003800000 */
[----:B------:R-:W0:Y:S01]  /*2360*/  LDC.64 R10, c[0x0][0x5c8] ;  /* 0x00017200ff0a7b82 */ /* 0x000e220000000a00 */
[----:B-----5:R-:W-:Y:S01]  /*2370*/  FSETP.NEU.AND P1, PT, R90, RZ, PT ;  /* 0x000000ff5a00720b */ /* 0x020fe20003f2d000 */
[----:B------:R-:W-:Y:S01]  /*2380*/  BSSY B0, `(.L_x_34) ;  /* 0x000048b000007945 */ /* 0x000fe20003800000 */
[----:B------:R-:W-:-:S04]  /*2390*/  ISETP.GT.AND P6, PT, R4, RZ, PT ;  /* 0x000000ff0400720c */ /* 0x000fc80003fc4270 */
[----:B------:R-:W-:Y:S01]  /*23a0*/  ISETP.GT.AND P0, PT, R3, RZ, P6 ;  /* 0x000000ff0300720c */ /* 0x000fe20003704270 */
[-C--:B0-----:R-:W-:Y:S02]  /*23b0*/  IMAD R12, R103, R10.reuse, RZ ;  /* 0x0000000a670c7224 */ /* 0x081fe400078e02ff */
[----:B------:R-:W-:-:S04]  /*23c0*/  IMAD.WIDE.U32 R104, R113, R10, R6 ;  /* 0x0000000a71687225 */ /* 0x000fc800078e0006 */
[----:B------:R-:W-:-:S04]  /*23d0*/  IMAD R5, R113, R11, R12 ;  /* 0x0000000b71057224 */ /* 0x000fc800078e020c */
[----:B------:R-:W-:Y:S01]  /*23e0*/  IMAD.IADD R107, R105, 0x1, R5 ;  /* 0x00000001696b7824 */ /* 0x000fe200078e0205 */
[----:B------:R-:W-:Y:S06]  /*23f0*/  @!P1 BRA `(.L_x_35) ;  /* 0x0000003000989947 */ /* 0x000fec0003800000 */
[----:B------:R-:W0:Y:S01]  /*2400*/  LDC.64 R94, c[0x0][0x5b8] ;  /* 0x00016e00ff5e7b82 */ /* 0x000e220000000a00 */
[----:B------:R-:W-:-:S07]  /*2410*/  ULDC.64 UR4, c[0x0][0x5c0] ;  /* 0x0001700000047ab9 */ /* 0x000fce0000000a00 */
[----:B------:R-:W1:Y:S08]  /*2420*/  LDC.64 R100, c[0x0][0x5b0] ;  /* 0x00016c00ff647b82 */ /* 0x000e700000000a00 */
[----:B------:R-:W3:Y:S01]  /*2430*/  LDC.64 R92, c[0x0][0x5a8] ;  /* 0x00016a00ff5c7b82 */ /* 0x000ee20000000a00 */
[-C--:B0-----:R-:W-:Y:S02]  /*2440*/  IMAD R6, R15, R94.reuse, RZ ;  /* 0x0000005e0f067224 */ /* 0x081fe400078e02ff */
[----:B------:R-:W-:-:S04]  /*2450*/  IMAD.WIDE.U32 R98, R89, R94, R8 ;  /* 0x0000005e59627225 */ /* 0x000fc800078e0008 */
[----:B------:R-:W-:Y:S02]  /*2460*/  IMAD R111, R89, R95, R6 ;  /* 0x0000005f596f7224 */ /* 0x000fe400078e0206 */
[-C--:B-1----:R-:W-:Y:S02]  /*2470*/  IMAD R6, R103, R100.reuse, RZ ;  /* 0x0000006467067224 */ /* 0x082fe400078e02ff */
[----:B------:R-:W-:Y:S02]  /*2480*/  IMAD.IADD R97, R99, 0x1, R111 ;  /* 0x0000000163617824 */ /* 0x000fe400078e026f */
[----:B------:R-:W-:Y:S02]  /*2490*/  IMAD.MOV.U32 R96, RZ, RZ, R98 ;  /* 0x000000ffff607224 */ /* 0x000fe400078e0062 */
[C---:B------:R-:W-:Y:S02]  /*24a0*/  IMAD R95, R113.reuse, R101, R6 ;  /* 0x00000065715f7224 */ /* 0x040fe400078e0206 */
[----:B------:R-:W-:-:S04]  /*24b0*/  IMAD.WIDE.U32 R6, R113, R100, R96 ;  /* 0x0000006471067225 */ /* 0x000fc800078e0060 */
[----:B------:R-:W-:Y:S01]  /*24c0*/  IMAD.IADD R5, R7, 0x1, R95 ;  /* 0x0000000107057824 */ /* 0x000fe200078e025f */
[----:B---3--:R-:W-:-:S04]  /*24d0*/  LEA R14, P1, R6, R92, 0x2 ;  /* 0x0000005c060e7211 */ /* 0x008fc800078210ff */
[----:B------:R-:W-:-:S05]  /*24e0*/  LEA.HI.X R15, R6, R93, R5, 0x2, P1 ;  /* 0x0000005d060f7211 */ /* 0x000fca00008f1405 */
[----:B------:R-:W3:Y:S01]  /*24f0*/  @P0 LDG.E.LTC128B R5, desc[UR36][R14.64] ;  /* 0x000000240e050981 */ /* 0x000ee2000c1e1920 */
[----:B------:R-:W-:Y:S01]  /*2500*/  LEA R12, P1, R104, UR4, 0x2 ;  /* 0x00000004680c7c11 */ /* 0x000fe2000f8210ff */
[----:B------:R-:W-:Y:S01]  /*2510*/  IMAD.WIDE.U32 R6, R113, R100, R8 ;  /* 0x0000006471067225 */ /* 0x000fe200078e0008 */
[----:B------:R-:W-:Y:S01]  /*2520*/  ISETP.GT.AND P4, PT, R4, 0x1, PT ;  /* 0x000000010400780c */ /* 0x000fe20003f84270 */
[----:B------:R-:W-:Y:S01]  /*2530*/  BSSY B1, `(.L_x_36) ;  /* 0x0000013000017945 */ /* 0x000fe20003800000 */
[----:B------:R-:W-:Y:S01]  /*2540*/  SHF.L.U64.HI R105, R100, 0x3, R101 ;  /* 0x0000000364697819 */ /* 0x000fe20000010265 */
[----:B------:R-:W-:Y:S02]  /*2550*/  IMAD.IADD R7, R95, 0x1, R7 ;  /* 0x000000015f077824 */ /* 0x000fe400078e0207 */
[----:B------:R-:W-:-:S04]  /*2560*/  IMAD.WIDE.U32 R20, R89, R94, R6 ;  /* 0x0000005e59147225 */ /* 0x000fc800078e0006 */
[----:B------:R-:W-:Y:S01]  /*2570*/  IMAD.IADD R7, R111, 0x1, R21 ;  /* 0x000000016f077824 */ /* 0x000fe200078e0215 */
[----:B------:R-:W-:-:S04]  /*2580*/  LEA R6, P2, R20, R92, 0x2 ;  /* 0x0000005c14067211 */ /* 0x000fc800078410ff */
[----:B------:R-:W-:Y:S02]  /*2590*/  LEA.HI.X R7, R20, R93, R7, 0x2, P2 ;  /* 0x0000005d14077211 */ /* 0x000fe400010f1407 */
[----:B---3--:R-:W-:-:S05]  /*25a0*/  LOP3.LUT R13, R5, 0xffffe000, RZ, 0xc0, !PT ;  /* 0xffffe000050d7812 */ /* 0x008fca00078ec0ff */
[----:B--2---:R-:W-:Y:S01]  /*25b0*/  FMUL R91, R13, R90 ;  /* 0x0000005a0d5b7220 */ /* 0x004fe20000400000 */
[----:B------:R-:W-:Y:S01]  /*25c0*/  LEA.HI.X R13, R104, UR5, R107, 0x2, P1 ;  /* 0x00000005680d7c11 */ /* 0x000fe200088f146b */
[----:B------:R-:W-:Y:S01]  /*25d0*/  IMAD.SHL.U32 R104, R100, 0x8, RZ ;  /* 0x0000000864687824 */ /* 0x000fe200078e00ff */
[----:B------:R-:W-:Y:S01]  /*25e0*/  ISETP.GT.AND P1, PT, R3, RZ, P4 ;  /* 0x000000ff0300720c */ /* 0x000fe20002724270 */
[----:B------:R-:W-:Y:S01]  /*25f0*/  FFMA R91, R56, R88, R91 ;  /* 0x00000058385b7223 */ /* 0x000fe2000000005b */
[----:B------:R-:W-:Y:S01]  /*2600*/  P2R R107, PR, RZ, 0x10 ;  /* 0x00000010ff6b7803 */ /* 0x000fe20000000000 */
[----:B------:R-:W-:-:S03]  /*2610*/  IMAD.WIDE.U32 R20, R113, R100, R104 ;  /* 0x0000006471147225 */ /* 0x000fc600078e0068 */
[----:B------:R-:W-:-:S05]  /*2620*/  F2FP.TF32.F32.PACK_B R91, R91 ;  /* 0x0000005bff5b723e */ /* 0x000fca00024050ff */
[----:B------:R0:W-:Y:S02]  /*2630*/  @P0 STG.E desc[UR36][R12.64], R91 ;  /* 0x0000005b0c000986 */ /* 0x0001e4000c101924 */
[----:B------:R-:W-:Y:S05]  /*2640*/  @!P1 BRA `(.L_x_37) ;  /* 0x0000000000049947 */ /* 0x000fea0003800000 */
[----:B------:R1:W5:Y:S02]  /*2650*/  LDG.E.LTC128B R5, desc[UR36][R6.64+0x4] ;  /* 0x0000042406057981 */ /* 0x000364000c1e1920 */
.L_x_37:
[----:B------:R-:W-:Y:S05]  /*2660*/  BSYNC B1 ;  /* 0x0000000000017941 */ /* 0x000fea0003800000 */
.L_x_36:
[----:B-----5:R-:W-:Y:S01]  /*2670*/  LOP3.LUT R15, R5, 0xffffe000, RZ, 0xc0, !PT ;  /* 0xffffe000050f7812 */ /* 0x020fe200078ec0ff */
[----:B------:R-:W-:Y:S01]  /*2680*/  IMAD.IADD R95, R95, 0x1, R21 ;  /* 0x000000015f5f7824 */ /* 0x000fe200078e0215 */
[----:B------:R-:W-:Y:S01]  /*2690*/  IADD3 R21, P2, R98, R20, RZ ;  /* 0x0000001462157210 */ /* 0x000fe20007f5e0ff */
[----:B0-----:R-:W-:Y:S01]  /*26a0*/  IMAD.MOV.U32 R91, RZ, RZ, R5 ;  /* 0x000000ffff5b7224 */ /* 0x001fe200078e0005 */
[----:B------:R-:W-:Y:S01]  /*26b0*/  ISETP.GT.AND P0, PT, R3, 0x8, P6 ;  /* 0x000000080300780c */ /* 0x000fe20003704270 */
[----:B------:R-:W-:Y:S02]  /*26c0*/  FMUL R14, R15, R90 ;  /* 0x0000005a0f0e7220 */ /* 0x000fe40000400000 */
[----:B------:R-:W-:Y:S02]  /*26d0*/  IMAD.X R56, R95, 0x1, R97, P2 ;  /* 0x000000015f387824 */ /* 0x000fe400010e0661 */
[----:B------:R-:W-:Y:S01]  /*26e0*/  FFMA R115, R57, R88, R14 ;  /* 0x0000005839737223 */ /* 0x000fe2000000000e */
[----:B------:R-:W-:-:S04]  /*26f0*/  LEA R14, P2, R21, R92, 0x2 ;  /* 0x0000005c150e7211 */ /* 0x000fc800078410ff */
[----:B------:R-:W-:Y:S02]  /*2700*/  F2FP.TF32.F32.PACK_B R115, R115 ;  /* 0x00000073ff73723e */ /* 0x000fe400024050ff */
[----:B------:R-:W-:-:S03]  /*2710*/  LEA.HI.X R15, R21, R93, R56, 0x2, P2 ;  /* 0x0000005d150f7211 */ /* 0x000fc600010f1438 */
[----:B------:R0:W-:Y:S04]  /*2720*/  @P1 STG.E desc[UR36][R12.64+0x4], R115 ;  /* 0x000004730c001986 */ /* 0x0001e8000c101924 */
[----:B------:R2:W3:Y:S01]  /*2730*/  @P0 LDG.E.LTC128B R91, desc[UR36][R14.64] ;  /* 0x000000240e5b0981 */ /* 0x0004e2000c1e1920 */
[----:B------:R-:W-:Y:S01]  /*2740*/  IADD3 R56, P1, R8, R20, RZ ;  /* 0x0000001408387210 */ /* 0x000fe20007f3e0ff */
[----:B------:R-:W-:Y:S01]  /*2750*/  BSSY B1, `(.L_x_38) ;  /* 0x0000012000017945 */ /* 0x000fe20003800000 */
[----:B------:R-:W-:-:S03]  /*2760*/  SHF.L.U64.HI R109, R10, 0x5, R11 ;  /* 0x000000050a6d7819 */ /* 0x000fc6000001020b */
[----:B------:R-:W-:Y:S01]  /*2770*/  IMAD.X R57, R9, 0x1, R95, P1 ;  /* 0x0000000109397824 */ /* 0x000fe200008e065f */
[----:B------:R-:W-:Y:S01]  /*2780*/  ISETP.GT.AND P1, PT, R3, 0x8, P4 ;  /* 0x000000080300780c */ /* 0x000fe20002724270 */
[----:B------:R-:W-:Y:S02]  /*2790*/  IMAD.SHL.U32 R95, R10, 0x20, RZ ;  /* 0x000000200a5f7824 */ /* 0x000fe400078e00ff */
[----:B------:R-:W-:-:S03]  /*27a0*/  IMAD.WIDE.U32 R56, R89, R94, R56 ;  /* 0x0000005e59387225 */ /* 0x000fc600078e0038 */
[----:B------:R-:W-:Y:S02]  /*27b0*/  IADD3 R20, P2, R95, R12, RZ ;  /* 0x0000000c5f147210 */ /* 0x000fe40007f5e0ff */
[----:B--2---:R-:W-:-:S03]  /*27c0*/  LEA R14, P3, R56, R92, 0x2 ;  /* 0x0000005c380e7211 */ /* 0x004fc600078610ff */
[----:B------:R-:W-:Y:S01]  /*27d0*/  IMAD.X R21, R109, 0x1, R13, P2 ;  /* 0x000000016d157824 */ /* 0x000fe200010e060d */
[----:B---3--:R-:W-:-:S05]  /*27e0*/  LOP3.LUT R5, R91, 0xffffe000, RZ, 0xc0, !PT ;  /* 0xffffe0005b057812 */ /* 0x008fca00078ec0ff */
[----:B------:R-:W-:-:S04]  /*27f0*/  FMUL R5, R5, R90 ;  /* 0x0000005a05057220 */ /* 0x000fc80000400000 */
[----:B------:R-:W-:Y:S01]  /*2800*/  FFMA R117, R58, R88, R5 ;  /* 0x000000583a757223 */ /* 0x000fe20000000005 */
[----:B------:R-:W-:-:S04]  /*2810*/  IMAD.IADD R5, R111, 0x1, R57 ;  /* 0x000000016f057824 */ /* 0x000fc800078e0239 */
[----:B------:R-:W-:Y:S02]  /*2820*/  F2FP.TF32.F32.PACK_B R117, R117 ;  /* 0x00000075ff75723e */ /* 0x000fe400024050ff */
[----:B------:R-:W-:-:S03]  /*2830*/  LEA.HI.X R15, R56, R93, R5, 0x2, P3 ;  /* 0x0000005d380f7211 */ /* 0x000fc600018f1405 */
[----:B------:R0:W-:Y:S01]  /*2840*/  @P0 STG.E desc[UR36][R20.64], R117 ;  /* 0x0000007514000986 */ /* 0x0001e2000c101924 */
[----:B------:R-:W-:Y:S05]  /*2850*/  @!P1 BRA `(.L_x_39) ;  /* 0x0000000000049947 */ /* 0x000fea0003800000 */
[----:B------:R2:W5:Y:S02]  /*2860*/  LDG.E.LTC128B R91, desc[UR36][R14.64+0x4] ;  /* 0x000004240e5b7981 */ /* 0x000564000c1e1920 */
.L_x_39:
[----:B------:R-:W-:Y:S05]  /*2870*/  BSYNC B1 ;  /* 0x0000000000017941 */ /* 0x000fea0003800000 */
.L_x_38:
[----:B-----5:R-:W-:Y:S01]  /*2880*/  LOP3.LUT R5, R91, 0xffffe000, RZ, 0xc0, !PT ;  /* 0xffffe0005b057812 */ /* 0x020fe200078ec0ff */
[----:B------:R-:W-:Y:S01]  /*2890*/  BSSY B1, `(.L_x_40) ;  /* 0x000000c000017945 */ /* 0x000fe20003800000 */
[----:B------:R-:W-:-:S03]  /*28a0*/  ISETP.GT.AND P4, PT, R4, 0x8, PT ;  /* 0x000000080400780c */ /* 0x000fc60003f84270 */
[----:B------:R-:W-:Y:S01]  /*28b0*/  FMUL R56, R5, R90 ;  /* 0x0000005a05387220 */ /* 0x000fe20000400000 */
[----:B------:R-:W-:Y:S01]  /*28c0*/  ISETP.GT.AND P0, PT, R3, RZ, P4 ;  /* 0x000000ff0300720c */ /* 0x000fe20002704270 */
[----:B------:R-:W-:Y:S01]  /*28d0*/  IMAD.SHL.U32 R5, R10, 0x200, RZ ;  /* 0x000002000a057824 */ /* 0x000fe200078e00ff */
[----:B------:R-:W-:Y:S01]  /*28e0*/  P2R R108, PR, RZ, 0x10 ;  /* 0x00000010ff6c7803 */ /* 0x000fe20000000000 */
[----:B------:R-:W-:Y:S01]  /*28f0*/  FFMA R59, R59, R88, R56 ;  /* 0x000000583b3b7223 */ /* 0x000fe20000000038 */
[----:B------:R-:W-:-:S04]  /*2900*/  IMAD.MOV.U32 R56, RZ, RZ, R91 ;  /* 0x000000ffff387224 */ /* 0x000fc800078e005b */
[----:B------:R-:W-:-:S05]  /*2910*/  F2FP.TF32.F32.PACK_B R59, R59 ;  /* 0x0000003bff3b723e */ /* 0x000fca00024050ff */
[----:B------:R3:W-:Y:S01]  /*2920*/  @P1 STG.E desc[UR36][R20.64+0x4], R59 ;  /* 0x0000043b14001986 */ /* 0x0007e2000c101924 */
[----:B------:R-:W-:Y:S05]  /*2930*/  @!P0 BRA `(.L_x_41) ;  /* 0x0000000000048947 */ /* 0x000fea0003800000 */
[----:B------:R4:W5:Y:S02]  /*2940*/  LDG.E.LTC128B R56, desc[UR36][R6.64+0x20] ;  /* 0x0000202406387981 */ /* 0x000964000c1e1920 */
.L_x_41:
[----:B------:R-:W-:Y:S05]  /*2950*/  BSYNC B1 ;  /* 0x0000000000017941 */ /* 0x000fea0003800000 */
.L_x_40:
[----:B-----5:R-:W-:Y:S01]  /*2960*/  LOP3.LUT R57, R56, 0xffffe000, RZ, 0xc0, !PT ;  /* 0xffffe00038397812 */ /* 0x020fe200078ec0ff */
[----:B------:R-:W-:Y:S01]  /*2970*/  BSSY B1, `(.L_x_42) ;  /* 0x000000d000017945 */ /* 0x000fe20003800000 */
[----:B------:R-:W-:Y:S02]  /*2980*/  SHF.L.U64.HI R91, R10, 0x9, R11 ;  /* 0x000000090a5b7819 */ /* 0x000fe4000001020b */
[----:B------:R-:W-:Y:S01]  /*2990*/  IADD3 R10, P1, P2, R5, R12, R95 ;  /* 0x0000000c050a7210 */ /* 0x000fe20007a3e05f */
[----:B------:R-:W-:Y:S01]  /*29a0*/  FMUL R57, R57, R90 ;  /* 0x0000005a39397220 */ /* 0x000fe20000400000 */
[----:B------:R-:W-:Y:S02]  /*29b0*/  ISETP.GT.AND P3, PT, R4, 0x9, PT ;  /* 0x000000090400780c */ /* 0x000fe40003f64270 */
[----:B------:R-:W-:Y:S01]  /*29c0*/  IADD3.X R11, R91, R13, R109, P1, P2 ;  /* 0x0000000d5b0b7210 */ /* 0x000fe20000fe446d */
[----:B------:R-:W-:Y:S01]  /*29d0*/  FFMA R57, R60, R88, R57 ;  /* 0x000000583c397223 */ /* 0x000fe20000000039 */
[----:B------:R-:W-:-:S02]  /*29e0*/  ISETP.GT.AND P1, PT, R3, RZ, P3 ;  /* 0x000000ff0300720c */ /* 0x000fc40001f24270 */
[----:B------:R-:W-:Y:S02]  /*29f0*/  P2R R109, PR, RZ, 0x8 ;  /* 0x00000008ff6d7803 */ /* 0x000fe40000000000 */
[----:B------:R-:W-:-:S05]  /*2a00*/  F2FP.TF32.F32.PACK_B R57, R57 ;  /* 0x00000039ff39723e */ /* 0x000fca00024050ff */
[----:B------:R0:W-:Y:S04]  /*2a10*/  @P0 STG.E desc[UR36][R12.64+0x20], R57 ;  /* 0x000020390c000986 */ /* 0x0001e8000c101924 */
[----:B------:R-:W-:Y:S05]  /*2a20*/  @!P1 BRA `(.L_x_43) ;  /* 0x0000000000049947 */ /* 0x000fea0003800000 */
[----:B------:R0:W5:Y:S02]  /*2a30*/  LDG.E.LTC128B R56, desc[UR36][R6.64+0x24] ;  /* 0x0000242406387981 */ /* 0x000164000c1e1920 */
.L_x_43:
[----:B------:R-:W-:Y:S05]  /*2a40*/  BSYNC B1 ;  /* 0x0000000000017941 */ /* 0x000fea0003800000 */
.L_x_42:
[----:B0----5:R-:W-:Y:S01]  /*2a50*/  LOP3.LUT R57, R56, 0xffffe000, RZ, 0xc0, !PT ;  /* 0xffffe00038397812 */ /* 0x021fe200078ec0ff */
[----:B------:R-:W-:Y:S01]  /*2a60*/  BSSY B1, `(.L_x_44) ;  /* 0x0000008000017945 */ /* 0x000fe20003800000 */
[----:B------:R-:W-:-:S03]  /*2a70*/  ISETP.GT.AND P0, PT, R3, 0x8, P4 ;  /* 0x000000080300780c */ /* 0x000fc60002704270 */
[----:B------:R-:W-:-:S04]  /*2a80*/  FMUL R58, R57, R90 ;  /* 0x0000005a393a7220 */ /* 0x000fc80000400000 */
[----:B------:R-:W-:-:S05]  /*2a90*/  FFMA R61, R61, R88, R58 ;  /* 0x000000583d3d7223 */ /* 0x000fca000000003a */
[----:B------:R-:W-:-:S05]  /*2aa0*/  F2FP.TF32.F32.PACK_B R61, R61 ;  /* 0x0000003dff3d723e */ /* 0x000fca00024050ff */
[----:B------:R0:W-:Y:S01]  /*2ab0*/  @P1 STG.E desc[UR36][R12.64+0x24], R61 ;  /* 0x0000243d0c001986 */ /* 0x0001e2000c101924 */
[----:B------:R-:W-:Y:S05]  /*2ac0*/  @!P0 BRA `(.L_x_45) ;  /* 0x0000000000048947 */ /* 0x000fea0003800000 */
[----:B------:R0:W5:Y:S02]  /*2ad0*/  LDG.E.LTC128B R56, desc[UR36][R14.64+0x20] ;  /* 0x000020240e387981 */ /* 0x000164000c1e1920 */
.L_x_45:
[----:B------:R-:W-:Y:S05]  /*2ae0*/  BSYNC B1 ;  /* 0x0000000000017941 */ /* 0x000fea0003800000 */
.L_x_44:
[----:B-----5:R-:W-:Y:S01]  /*2af0*/  LOP3.LUT R57, R56, 0xffffe000, RZ, 0xc0, !PT ;  /* 0xffffe00038397812 */ /* 0x020fe200078ec0ff */
        /* <DEDUP_REMOVED lines=8> */
.L_x_47:
[----:B------:R-:W-:Y:S05]  /*2b80*/  BSYNC B1 ;  /* 0x0000000000017941 */ /* 0x000fea0003800000 */
.L_x_46:
[----:B0----5:R-:W-:Y:S01]  /*2b90*/  LOP3.LUT R57, R56, 0xffffe000, RZ, 0xc0, !PT ;  /* 0xffffe00038397812 */ /* 0x021fe200078ec0ff */
[----:B------:R-:W-:Y:S01]  /*2ba0*/  BSSY B1, `(.L_x_48) ;  /* 0x000000d000017945 */ /* 0x000fe20003800000 */
[----:B------:R-:W-:Y:S01]  /*2bb0*/  IADD3 R113, P0, R113, 0x80, RZ ;  /* 0x0000008071717810 */ /* 0x000fe20007f1e0ff */
[----:B------:R-:W-:Y:S01]  /*2bc0*/  IMAD.MOV.U32 R62, RZ, RZ, R56 ;  /* 0x000000ffff3e7224 */ /* 0x000fe200078e0038 */
[----:B------:R-:W-:Y:S01]  /*2bd0*/  ISETP.GT.AND P2, PT, R4, 0x10, PT ;  /* 0x000000100400780c */ /* 0x000fe20003f44270 */
[----:B------:R-:W-:Y:S02]  /*2be0*/  FMUL R58, R57, R90 ;  /* 0x0000005a393a7220 */ /* 0x000fe40000400000 */
[----:B------:R-:W-:Y:S01]  /*2bf0*/  IMAD.X R103, RZ, RZ, R103, P0 ;  /* 0x000000ffff677224 */ /* 0x000fe200000e0667 */
[----:B------:R-:W-:Y:S01]  /*2c00*/  ISETP.GT.AND P0, PT, R3, RZ, P2 ;  /* 0x000000ff0300720c */ /* 0x000fe20001704270 */
[----:B------:R-:W-:Y:S01]  /*2c10*/  FFMA R63, R63, R88, R58 ;  /* 0x000000583f3f7223 */ /* 0x000fe2000000003a */
[----:B------:R-:W-:-:S04]  /*2c20*/  P2R R102, PR, RZ, 0x4 ;  /* 0x00000004ff667803 */ /* 0x000fc80000000000 */
[----:B------:R-:W-:-:S05]  /*2c30*/  F2FP.TF32.F32.PACK_B R63, R63 ;  /* 0x0000003fff3f723e */ /* 0x000fca00024050ff */
[----:B------:R0:W-:Y:S02]  /*2c40*/  @P1 STG.E desc[UR36][R20.64+0x24], R63 ;  /* 0x0000243f14001986 */ /* 0x0001e4000c101924 */
[----:B------:R-:W-:Y:S05]  /*2c50*/  @!P0 BRA `(.L_x_49) ;  /* 0x0000000000048947 */ /* 0x000fea0003800000 */
[----:B------:R0:W5:Y:S02]  /*2c60*/  LDG.E.LTC128B R62, desc[UR36][R6.64+0x40] ;  /* 0x00004024063e7981 */ /* 0x000164000c1e1920 */
.L_x_49:
[----:B------:R-:W-:Y:S05]  /*2c70*/  BSYNC B1 ;  /* 0x0000000000017941 */ /* 0x000fea0003800000 */
.L_x_48:
[----:B-----5:R-:W-:Y:S01]  /*2c80*/  LOP3.LUT R57, R62, 0xffffe000, RZ, 0xc0, !PT ;  /* 0xffffe0003e397812 */ /* 0x020fe200078ec0ff */
[-C--:B------:R-:W-:Y:S01]  /*2c90*/  IMAD R56, R103, R100.reuse, RZ ;  /* 0x0000006467387224 */ /* 0x080fe200078e02ff */
[----:B------:R-:W-:Y:S01]  /*2ca0*/  ISETP.GT.AND P1, PT, R4, 0x11, PT ;  /* 0x000000110400780c */ /* 0x000fe20003f24270 */
[----:B---3--:R-:W-:Y:S01]  /*2cb0*/  IMAD.WIDE.U32 R58, R113, R100, R8 ;  /* 0x00000064713a7225 */ /* 0x008fe200078e0008 */
[----:B------:R-:W-:Y:S03]  /*2cc0*/  BSSY B1, `(.L_x_50) ;  /* 0x000001f000017945 */ /* 0x000fe60003800000 */
[----:B------:R-:W-:Y:S01]  /*2cd0*/  FMUL R57, R57, R90 ;  /* 0x0000005a39397220 */ /* 0x000fe20000400000 */
[----:B0-----:R-:W-:-:S03]  /*2ce0*/  IMAD R63, R113, R101, R56 ;  /* 0x00000065713f7224 */ /* 0x001fc600078e0238 */
[----:B------:R-:W-:Y:S01]  /*2cf0*/  FFMA R95, R64, R88, R57 ;  /* 0x00000058405f7223 */ /* 0x000fe20000000039 */
[----:B------:R-:W-:-:S04]  /*2d00*/  IMAD.WIDE.U32 R56, R113, R100, R96 ;  /* 0x0000006471387225 */ /* 0x000fc800078e0060 */
[----:B------:R-:W-:Y:S01]  /*2d10*/  F2FP.TF32.F32.PACK_B R95, R95 ;  /* 0x0000005fff5f723e */ /* 0x000fe200024050ff */
[----:B------:R-:W-:Y:S02]  /*2d20*/  IMAD.IADD R59, R63, 0x1, R59 ;  /* 0x000000013f3b7824 */ /* 0x000fe400078e023b */
[----:B------:R-:W-:Y:S02]  /*2d30*/  IMAD.IADD R57, R57, 0x1, R63 ;  /* 0x0000000139397824 */ /* 0x000fe400078e023f */
[----:B------:R0:W-:Y:S01]  /*2d40*/  @P0 STG.E desc[UR36][R12.64+0x40], R95 ;  /* 0x0000405f0c000986 */ /* 0x0001e2000c101924 */
[----:B------:R-:W-:Y:S01]  /*2d50*/  IMAD.WIDE.U32 R60, R89, R94, R58 ;  /* 0x0000005e593c7225 */ /* 0x000fe200078e003a */
[----:B------:R-:W-:-:S03]  /*2d60*/  LEA R58, P0, R56, R92, 0x2 ;  /* 0x0000005c383a7211 */ /* 0x000fc600078010ff */
[----:B------:R-:W-:Y:S01]  /*2d70*/  IMAD.WIDE.U32 R100, R113, R100, R104 ;  /* 0x0000006471647225 */ /* 0x000fe200078e0068 */
[----:B------:R-:W-:Y:S02]  /*2d80*/  LEA.HI.X R59, R56, R93, R57, 0x2, P0 ;  /* 0x0000005d383b7211 */ /* 0x000fe400000f1439 */
[----:B------:R-:W-:Y:S01]  /*2d90*/  LEA R56, P0, R60, R92, 0x2 ;  /* 0x0000005c3c387211 */ /* 0x000fe200078010ff */
[----:B------:R-:W-:Y:S02]  /*2da0*/  IMAD.IADD R57, R111, 0x1, R61 ;  /* 0x000000016f397824 */ /* 0x000fe400078e023d */
[----:B------:R-:W-:-:S03]  /*2db0*/  IMAD.IADD R63, R63, 0x1, R101 ;  /* 0x000000013f3f7824 */ /* 0x000fc600078e0265 */
[----:B------:R-:W-:Y:S02]  /*2dc0*/  LEA.HI.X R57, R60, R93, R57, 0x2, P0 ;  /* 0x0000005d3c397211 */ /* 0x000fe400000f1439 */
[----:B------:R-:W-:-:S05]  /*2dd0*/  IADD3 R98, P0, R98, R100, RZ ;  /* 0x0000006462627210 */ /* 0x000fca0007f1e0ff */
[----:B------:R-:W-:Y:S01]  /*2de0*/  IMAD.X R96, R63, 0x1, R97, P0 ;  /* 0x000000013f607824 */ /* 0x000fe200000e0661 */
[----:B------:R-:W-:-:S05]  /*2df0*/  IADD3 R8, P0, R8, R100, RZ ;  /* 0x0000006408087210 */ /* 0x000fca0007f1e0ff */
[----:B------:R-:W-:Y:S01]  /*2e00*/  IMAD.X R9, R9, 0x1, R63, P0 ;  /* 0x0000000109097824 */ /* 0x000fe200000e063f */
[----:B------:R-:W-:Y:S01]  /*2e10*/  LEA R60, P0, R98, R92, 0x2 ;  /* 0x0000005c623c7211 */ /* 0x000fe200078010ff */
[----:B0-----:R-:W-:-:S03]  /*2e20*/  IMAD.WIDE.U32 R94, R89, R94, R8 ;  /* 0x0000005e595e7225 */ /* 0x001fc600078e0008 */
[-C--:B------:R-:W-:Y:S01]  /*2e30*/  LEA.HI.X R61, R98, R93.reuse, R96, 0x2, P0 ;  /* 0x0000005d623d7211 */ /* 0x080fe200000f1460 */
[----:B------:R-:W-:Y:S01]  /*2e40*/  IMAD.IADD R9, R111, 0x1, R95 ;  /* 0x000000016f097824 */ /* 0x000fe200078e025f */
[C---:B------:R-:W-:Y:S02]  /*2e50*/  LEA R8, P0, R94.reuse, R92, 0x2 ;  /* 0x0000005c5e087211 */ /* 0x040fe400078010ff */
[----:B------:R-:W-:Y:S02]  /*2e60*/  P2R R92, PR, RZ, 0x2 ;  /* 0x00000002ff5c7803 */ /* 0x000fe40000000000 */
[----:B------:R-:W-:Y:S02]  /*2e70*/  LEA.HI.X R9, R94, R93, R9, 0x2, P0 ;  /* 0x0000005d5e097211 */ /* 0x000fe400000f1409 */
[----:B------:R-:W-:-:S13]  /*2e80*/  ISETP.GT.AND P0, PT, R3, RZ, P1 ;  /* 0x000000ff0300720c */ /* 0x000fda0000f04270 */
[----:B------:R-:W-:Y:S05]  /*2e90*/  @!P0 BRA `(.L_x_51) ;  /* 0x0000000000048947 */ /* 0x000fea0003800000 */
[----:B------:R0:W5:Y:S02]  /*2ea0*/  LDG.E.LTC128B R62, desc[UR36][R6.64+0x44] ;  /* 0x00004424063e7981 */ /* 0x000164000c1e1920 */
.L_x_51:
[----:B------:R-:W-:Y:S05]  /*2eb0*/  BSYNC B1 ;  /* 0x0000000000017941 */ /* 0x000fea0003800000 */
.L_x_50:
[----:B-----5:R-:W-:Y:S01]  /*2ec0*/  LOP3.LUT R63, R62, 0xffffe000, RZ, 0xc0, !PT ;  /* 0xffffe0003e3f7812 */ /* 0x020fe200078ec0ff */
[----:B------:R-:W-:Y:S04]  /*2ed0*/  BSSY B1, `(.L_x_52) ;  /* 0x0000008000017945 */ /* 0x000fe80003800000 */
[----:B------:R-:W-:-:S04]  /*2ee0*/  FMUL R64, R63, R90 ;  /* 0x0000005a3f407220 */ /* 0x000fc80000400000 */
[----:B------:R-:W-:-:S05]  /*2ef0*/  FFMA R65, R65, R88, R64 ;  /* 0x0000005841417223 */ /* 0x000fca0000000040 */
[----:B------:R-:W-:-:S05]  /*2f00*/  F2FP.TF32.F32.PACK_B R65, R65 ;  /* 0x00000041ff41723e */ /* 0x000fca00024050ff */
[----:B------:R3:W-:Y:S01]  /*2f10*/  @P0 STG.E desc[UR36][R12.64+0x44], R65 ;  /* 0x000044410c000986 */ /* 0x0007e2000c101924 */
[----:B------:R-:W-:-:S13]  /*2f20*/  ISETP.GT.AND P0, PT, R3, 0x8, P2 ;  /* 0x000000080300780c */ /* 0x000fda0001704270 */
[----:B---3--:R-:W-:Y:S05]  /*2f30*/  @!P0 BRA `(.L_x_53) ;  /* 0x0000000000048947 */ /* 0x008fea0003800000 */
[----:B------:R3:W5:Y:S02]  /*2f40*/  LDG.E.LTC128B R62, desc[UR36][R14.64+0x40] ;  /* 0x000040240e3e7981 */ /* 0x000764000c1e1920 */
.L_x_53:
[----:B------:R-:W-:Y:S05]  /*2f50*/  BSYNC B1 ;  /* 0x0000000000017941 */ /* 0x000fea0003800000 */
.L_x_52:
[----:B-----5:R-:W-:Y:S01]  /*2f60*/  LOP3.LUT R63, R62, 0xffffe000, RZ, 0xc0, !PT ;  /* 0xffffe0003e3f7812 */ /* 0x020fe200078ec0ff */
[----:B------:R-:W-:Y:S04]  /*2f70*/  BSSY B1, `(.L_x_54) ;  /* 0x0000008000017945 */ /* 0x000fe80003800000 */
[----:B------:R-:W-:-:S04]  /*2f80*/  FMUL R63, R63, R90 ;  /* 0x0000005a3f3f7220 */ /* 0x000fc80000400000 */
[----:B------:R-:W-:-:S05]  /*2f90*/  FFMA R63, R66, R88, R63 ;  /* 0x00000058423f7223 */ /* 0x000fca000000003f */
[----:B------:R-:W-:-:S05]  /*2fa0*/  F2FP.TF32.F32.PACK_B R63, R63 ;  /* 0x0000003fff3f723e */ /* 0x000fca00024050ff */
[----:B------:R0:W-:Y:S01]  /*2fb0*/  @P0 STG.E desc[UR36][R20.64+0x40], R63 ;  /* 0x0000403f14000986 */ /* 0x0001e2000c101924 */
[----:B------:R-:W-:-:S13]  /*2fc0*/  ISETP.GT.AND P0, PT, R3, 0x8, P1 ;  /* 0x000000080300780c */ /* 0x000fda0000f04270 */
[----:B0-----:R-:W-:Y:S05]  /*2fd0*/  @!P0 BRA `(.L_x_55) ;  /* 0x0000000000048947 */ /* 0x001fea0003800000 */
[----:B------:R0:W5:Y:S02]  /*2fe0*/  LDG.E.LTC128B R62, desc[UR36][R14.64+0x44] ;  /* 0x000044240e3e7981 */ /* 0x000164000c1e1920 */
.L_x_55:
[----:B------:R-:W-:Y:S05]  /*2ff0*/  BSYNC B1 ;  /* 0x0000000000017941 */ /* 0x000fea0003800000 */
.L_x_54:
[----:B-----5:R-:W-:Y:S01]  /*3000*/  LOP3.LUT R63, R62, 0xffffe000, RZ, 0xc0, !PT ;  /* 0xffffe0003e3f7812 */ /* 0x020fe200078ec0ff */
[----:B------:R-:W-:Y:S01]  /*3010*/  BSSY B1, `(.L_x_56) ;  /* 0x000000a000017945 */ /* 0x000fe20003800000 */
[----:B------:R-:W-:-:S03]  /*3020*/  ISETP.GT.AND P2, PT, R4, 0x18, PT ;  /* 0x000000180400780c */ /* 0x000fc60003f44270 */
[----:B------:R-:W-:Y:S01]  /*3030*/  FMUL R64, R63, R90 ;  /* 0x0000005a3f407220 */ /* 0x000fe20000400000 */
[----:B------:R-:W-:-:S03]  /*3040*/  P2R R89, PR, RZ, 0x4 ;  /* 0x00000004ff597803 */ /* 0x000fc60000000000 */
[----:B------:R-:W-:-:S05]  /*3050*/  FFMA R67, R67, R88, R64 ;  /* 0x0000005843437223 */ /* 0x000fca0000000040 */
[----:B------:R-:W-:-:S05]  /*3060*/  F2FP.TF32.F32.PACK_B R67, R67 ;  /* 0x00000043ff43723e */ /* 0x000fca00024050ff */
[----:B------:R0:W-:Y:S01]  /*3070*/  @P0 STG.E desc[UR36][R20.64+0x44], R67 ;  /* 0x0000444314000986 */ /* 0x0001e2000c101924 */
[----:B------:R-:W-:-:S13]  /*3080*/  ISETP.GT.AND P0, PT, R3, RZ, P2 ;  /* 0x000000ff0300720c */ /* 0x000fda0001704270 */
[----:B0-----:R-:W-:Y:S05]  /*3090*/  @!P0 BRA `(.L_x_57) ;  /* 0x0000000000048947 */ /* 0x001fea0003800000 */
[----:B------:R0:W5:Y:S02]  /*30a0*/  LDG.E.LTC128B R62, desc[UR36][R6.64+0x60] ;  /* 0x00006024063e7981 */ /* 0x000164000c1e1920 */
.L_x_57:
[----:B------:R-:W-:Y:S05]  /*30b0*/  BSYNC B1 ;  /* 0x0000000000017941 */ /* 0x000fea0003800000 */
.L_x_56:
        /* <DEDUP_REMOVED lines=11> */
.L_x_59:
[----:B------:R-:W-:Y:S05]  /*3170*/  BSYNC B1 ;  /* 0x0000000000017941 */ /* 0x000fea0003800000 */
.L_x_58:
        /* <DEDUP_REMOVED lines=9> */
.L_x_61:
[----:B------:R-:W-:Y:S05]  /*3210*/  BSYNC B1 ;  /* 0x0000000000017941 */ /* 0x000fea0003800000 */
.L_x_60:
        /* <DEDUP_REMOVED lines=9> */
.L_x_63:
[----:B------:R-:W-:Y:S05]  /*32b0*/  BSYNC B1 ;  /* 0x0000000000017941 */ /* 0x000fea0003800000 */
.L_x_62:
        /* <DEDUP_REMOVED lines=11> */
.L_x_65:
[----:B------:R-:W-:Y:S05]  /*3370*/  BSYNC B1 ;  /* 0x0000000000017941 */ /* 0x000fea0003800000 */
.L_x_64:
        /* <DEDUP_REMOVED lines=11> */
.L_x_67:
[----:B------:R-:W-:Y:S05]  /*3430*/  BSYNC B1 ;  /* 0x0000000000017941 */ /* 0x000fea0003800000 */
.L_x_66:
        /* <DEDUP_REMOVED lines=9> */
.L_x_69:
[----:B------:R-:W-:Y:S05]  /*34d0*/  BSYNC B1 ;  /* 0x0000000000017941 */ /* 0x000fea0003800000 */
.L_x_68:
        /* <DEDUP_REMOVED lines=9> */
.L_x_71:
[----:B------:R-:W-:Y:S05]  /*3570*/  BSYNC B1 ;  /* 0x0000000000017941 */ /* 0x000fea0003800000 */
.L_x_70:
        /* <DEDUP_REMOVED lines=11> */
.L_x_73:
[----:B------:R-:W-:Y:S05]  /*3630*/  BSYNC B1 ;  /* 0x0000000000017941 */ /* 0x000fea0003800000 */
.L_x_72:
[----:B-----5:R-:W-:Y:S01]  /*3640*/  LOP3.LUT R63, R62, 0xffffe000, RZ, 0xc0, !PT ;  /* 0xffffe0003e3f7812 */ /* 0x020fe200078ec0ff */
[----:B------:R-:W-:Y:S01]  /*3650*/  BSSY B1, `(.L_x_74) ;  /* 0x000000a000017945 */ /* 0x000fe20003800000 */
[----:B------:R-:W-:-:S03]  /*3660*/  ISETP.GT.AND P5, PT, R4, 0x29, PT ;  /* 0x000000290400780c */ /* 0x000fc60003fa4270 */
[----:B------:R-:W-:-:S04]  /*3670*/  FMUL R63, R63, R90 ;  /* 0x0000005a3f3f7220 */ /* 0x000fc80000400000 */
[----:B------:R-:W-:-:S05]  /*3680*/  FFMA R63, R76, R88, R63 ;  /* 0x000000584c3f7223 */ /* 0x000fca000000003f */
[----:B------:R-:W-:-:S05]  /*3690*/  F2FP.TF32.F32.PACK_B R63, R63 ;  /* 0x0000003fff3f723e */ /* 0x000fca00024050ff */
[----:B------:R1:W-:Y:S01]  /*36a0*/  @P0 STG.E desc[UR36][R12.64+0xa0], R63 ;  /* 0x0000a03f0c000986 */ /* 0x0003e2000c101924 */
[----:B------:R-:W-:Y:S02]  /*36b0*/  ISETP.GT.AND P0, PT, R3, RZ, P5 ;  /* 0x000000ff0300720c */ /* 0x000fe40002f04270 */
[----:B-1----:R-:W-:-:S11]  /*36c0*/  P2R R63, PR, RZ, 0x20 ;  /* 0x00000020ff3f7803 */ /* 0x002fd60000000000 */
[----:B------:R-:W-:Y:S05]  /*36d0*/  @!P0 BRA `(.L_x_75) ;  /* 0x0000000000048947 */ /* 0x000fea0003800000 */
[----:B------:R1:W5:Y:S02]  /*36e0*/  LDG.E.LTC128B R62, desc[UR36][R6.64+0xa4] ;  /* 0x0000a424063e7981 */ /* 0x000364000c1e1920 */
.L_x_75:
[----:B------:R-:W-:Y:S05]  /*36f0*/  BSYNC B1 ;  /* 0x0000000000017941 */ /* 0x000fea0003800000 */
.L_x_74:
        /* <DEDUP_REMOVED lines=9> */
.L_x_77:
[----:B------:R-:W-:Y:S05]  /*3790*/  BSYNC B1 ;  /* 0x0000000000017941 */ /* 0x000fea0003800000 */
.L_x_76:
        /* <DEDUP_REMOVED lines=9> */
.L_x_79:
[----:B------:R-:W-:Y:S05]  /*3830*/  BSYNC B1 ;  /* 0x0000000000017941 */ /* 0x000fea0003800000 */
.L_x_78:
[----:B-----5:R-:W-:Y:S01]  /*3840*/  LOP3.LUT R63, R62, 0xffffe000, RZ, 0xc0, !PT ;  /* 0xffffe0003e3f7812 */ /* 0x020fe200078ec0ff */
[----:B------:R-:W-:Y:S01]  /*3850*/  BSSY B1, `(.L_x_80) ;  /* 0x0000009000017945 */ /* 0x000fe20003800000 */
[----:B------:R-:W-:-:S03]  /*3860*/  ISETP.GT.AND P3, PT, R4, 0x30, PT ;  /* 0x000000300400780c */ /* 0x000fc60003f64270 */
[----:B------:R-:W-:-:S04]  /*3870*/  FMUL R64, R63, R90 ;  /* 0x0000005a3f407220 */ /* 0x000fc80000400000 */
[----:B------:R-:W-:-:S05]  /*3880*/  FFMA R79, R79, R88, R64 ;  /* 0x000000584f4f7223 */ /* 0x000fca0000000040 */
[----:B------:R-:W-:-:S05]  /*3890*/  F2FP.TF32.F32.PACK_B R79, R79 ;  /* 0x0000004fff4f723e */ /* 0x000fca00024050ff */
[----:B------:R0:W-:Y:S01]  /*38a0*/  @P0 STG.E desc[UR36][R20.64+0xa4], R79 ;  /* 0x0000a44f14000986 */ /* 0x0001e2000c101924 */
[----:B------:R-:W-:-:S13]  /*38b0*/  ISETP.GT.AND P0, PT, R3, RZ, P3 ;  /* 0x000000ff0300720c */ /* 0x000fda0001f04270 */
[----:B0-----:R-:W-:Y:S05]  /*38c0*/  @!P0 BRA `(.L_x_81) ;  /* 0x0000000000048947 */ /* 0x001fea0003800000 */
[----:B------:R0:W5:Y:S02]  /*38d0*/  LDG.E.LTC128B R62, desc[UR36][R6.64+0xc0] ;  /* 0x0000c024063e7981 */ /* 0x000164000c1e1920 */
.L_x_81:
[----:B------:R-:W-:Y:S05]  /*38e0*/  BSYNC B1 ;  /* 0x0000000000017941 */ /* 0x000fea0003800000 */
.L_x_80:
        /* <DEDUP_REMOVED lines=10> */
.L_x_83:
[----:B------:R-:W-:Y:S05]  /*3990*/  BSYNC B1 ;  /* 0x0000000000017941 */ /* 0x000fea0003800000 */
.L_x_82:
        /* <DEDUP_REMOVED lines=9> */
.L_x_85:
[----:B------:R-:W-:Y:S05]  /*3a30*/  BSYNC B1 ;  /* 0x0000000000017941 */ /* 0x000fea0003800000 */
.L_x_84:
        /* <DEDUP_REMOVED lines=9> */
.L_x_87:
[----:B------:R-:W-:Y:S05]  /*3ad0*/  BSYNC B1 ;  /* 0x0000000000017941 */ /* 0x000fea0003800000 */
.L_x_86:
[----:B-----5:R-:W-:Y:S01]  /*3ae0*/  LOP3.LUT R63, R62, 0xffffe000, RZ, 0xc0, !PT ;  /* 0xffffe0003e3f7812 */ /* 0x020fe200078ec0ff */
[----:B------:R-:W-:Y:S01]  /*3af0*/  BSSY B1, `(.L_x_88) ;  /* 0x000000a000017945 */ /* 0x000fe20003800000 */
[----:B------:R-:W-:Y:S01]  /*3b00*/  ISETP.GT.AND P1, PT, R4, 0x38, PT ;  /* 0x000000380400780c */ /* 0x000fe20003f24270 */
[----:B------:R-:W-:Y:S02]  /*3b10*/  IMAD.MOV.U32 R68, RZ, RZ, R62 ;  /* 0x000000ffff447224 */ /* 0x000fe400078e003e */
[----:B------:R-:W-:-:S04]  /*3b20*/  FMUL R64, R63, R90 ;  /* 0x0000005a3f407220 */ /* 0x000fc80000400000 */
[----:B------:R-:W-:-:S05]  /*3b30*/  FFMA R83, R83, R88, R64 ;  /* 0x0000005853537223 */ /* 0x000fca0000000040 */
[----:B------:R-:W-:-:S05]  /*3b40*/  F2FP.TF32.F32.PACK_B R83, R83 ;  /* 0x00000053ff53723e */ /* 0x000fca00024050ff */
[----:B------:R0:W-:Y:S01]  /*3b50*/  @P0 STG.E desc[UR36][R20.64+0xc4], R83 ;  /* 0x0000c45314000986 */ /* 0x0001e2000c101924 */
[----:B------:R-:W-:-:S13]  /*3b60*/  ISETP.GT.AND P0, PT, R3, RZ, P1 ;  /* 0x000000ff0300720c */ /* 0x000fda0000f04270 */
[----:B0-----:R-:W-:Y:S05]  /*3b70*/  @!P0 BRA `(.L_x_89) ;  /* 0x0000000000048947 */ /* 0x001fea0003800000 */
[----:B------:R0:W5:Y:S02]  /*3b80*/  LDG.E.LTC128B R68, desc[UR36][R6.64+0xe0] ;  /* 0x0000e02406447981 */ /* 0x000164000c1e1920 */
.L_x_89:
[----:B------:R-:W-:Y:S05]  /*3b90*/  BSYNC B1 ;  /* 0x0000000000017941 */ /* 0x000fea0003800000 */
.L_x_88:
[----:B-----5:R-:W-:Y:S01]  /*3ba0*/  LOP3.LUT R63, R68, 0xffffe000, RZ, 0xc0, !PT ;  /* 0xffffe000443f7812 */ /* 0x020fe200078ec0ff */
[----:B------:R-:W-:Y:S04]  /*3bb0*/  BSSY B1, `(.L_x_90) ;  /* 0x000000f000017945 */ /* 0x000fe80003800000 */
[----:B------:R-:W-:-:S04]  /*3bc0*/  FMUL R63, R63, R90 ;  /* 0x0000005a3f3f7220 */ /* 0x000fc80000400000 */
[----:B------:R-:W-:-:S05]  /*3bd0*/  FFMA R73, R84, R88, R63 ;  /* 0x0000005854497223 */ /* 0x000fca000000003f */
[----:B------:R-:W-:-:S05]  /*3be0*/  F2FP.TF32.F32.PACK_B R73, R73 ;  /* 0x00000049ff49723e */ /* 0x000fca00024050ff */
[----:B------:R0:W-:Y:S01]  /*3bf0*/  @P0 STG.E desc[UR36][R12.64+0xe0], R73 ;  /* 0x0000e0490c000986 */ /* 0x0001e2000c101924 */
[----:B------:R-:W-:-:S05]  /*3c00*/  IADD3 R64, P0, R5, R20, RZ ;  /* 0x0000001405407210 */ /* 0x000fca0007f1e0ff */
[----:B------:R-:W-:Y:S01]  /*3c10*/  IMAD.X R65, R91, 0x1, R21, P0 ;  /* 0x000000015b417824 */ /* 0x000fe200000e0615 */
[----:B------:R-:W-:-:S05]  /*3c20*/  IADD3 R66, P0, R5, R20, RZ ;  /* 0x0000001405427210 */ /* 0x000fca0007f1e0ff */
[----:B------:R-:W-:Y:S01]  /*3c30*/  IMAD.X R67, R91, 0x1, R21, P0 ;  /* 0x000000015b437824 */ /* 0x000fe200000e0615 */
[----:B------:R-:W-:-:S05]  /*3c40*/  IADD3 R62, P0, R5, R12, RZ ;  /* 0x0000000c053e7210 */ /* 0x000fca0007f1e0ff */
[----:B------:R-:W-:Y:S01]  /*3c50*/  IMAD.X R63, R91, 0x1, R13, P0 ;  /* 0x000000015b3f7824 */ /* 0x000fe200000e060d */
[----:B------:R-:W-:-:S04]  /*3c60*/  ISETP.GT.AND P0, PT, R4, 0x39, PT ;  /* 0x000000390400780c */ /* 0x000fc80003f04270 */
[----:B------:R-:W-:-:S13]  /*3c70*/  ISETP.GT.AND P4, PT, R3, RZ, P0 ;  /* 0x000000ff0300720c */ /* 0x000fda0000784270 */
[----:B0-----:R-:W-:Y:S05]  /*3c80*/  @!P4 BRA `(.L_x_91) ;  /* 0x000000000004c947 */ /* 0x001fea0003800000 */
[----:B------:R0:W5:Y:S02]  /*3c90*/  LDG.E.LTC128B R68, desc[UR36][R6.64+0xe4] ;  /* 0x0000e42406447981 */ /* 0x000164000c1e1920 */
.L_x_91:
[----:B------:R-:W-:Y:S05]  /*3ca0*/  BSYNC B1 ;  /* 0x0000000000017941 */ /* 0x000fea0003800000 */
.L_x_90:
        /* <DEDUP_REMOVED lines=9> */
.L_x_93:
[----:B------:R-:W-:Y:S05]  /*3d40*/  BSYNC B1 ;  /* 0x0000000000017941 */ /* 0x000fea0003800000 */
.L_x_92:
        /* <DEDUP_REMOVED lines=9> */
.L_x_95:
[----:B------:R-:W-:Y:S05]  /*3de0*/  BSYNC B1 ;  /* 0x0000000000017941 */ /* 0x000fea0003800000 */
.L_x_94:
[----:B-----5:R-:W-:-:S05]  /*3df0*/  LOP3.LUT R5, R68, 0xffffe000, RZ, 0xc0, !PT ;  /* 0xffffe00044057812 */ /* 0x020fca00078ec0ff */
[----:B------:R-:W-:-:S04]  /*3e00*/  FMUL R4, R5, R90 ;  /* 0x0000005a05047220 */ /* 0x000fc80000400000 */
[----:B------:R-:W-:-:S05]  /*3e10*/  FFMA R87, R87, R88, R4 ;  /* 0x0000005857577223 */ /* 0x000fca0000000004 */
[----:B------:R-:W-:-:S05]  /*3e20*/  F2FP.TF32.F32.PACK_B R87, R87 ;  /* 0x00000057ff57723e */ /* 0x000fca00024050ff */
[----:B------:R0:W-:Y:S01]  /*3e30*/  @P4 STG.E desc[UR36][R20.64+0xe4], R87 ;  /* 0x0000e45714004986 */ /* 0x0001e2000c101924 */
[----:B------:R-:W-:-:S13]  /*3e40*/  ISETP.GT.AND P4, PT, R3, 0x80, P6 ;  /* 0x000000800300780c */ /* 0x000fda0003784270 */
[----:B------:R-:W2:Y:S01]  /*3e50*/  @P4 LDG.E.LTC128B R68, desc[UR36][R58.64] ;  /* 0x000000243a444981 */ /* 0x000ea2000c1e1920 */
[----:B------:R-:W-:Y:S01]  /*3e60*/  BSSY B1, `(.L_x_96) ;  /* 0x000000a000017945 */ /* 0x000fe20003800000 */
[----:B--2---:R-:W-:-:S05]  /*3e70*/  LOP3.LUT R5, R68, 0xffffe000, RZ, 0xc0, !PT ;  /* 0xffffe00044057812 */ /* 0x004fca00078ec0ff */
[----:B------:R-:W-:-:S04]  /*3e80*/  FMUL R5, R5, R90 ;  /* 0x0000005a05057220 */ /* 0x000fc80000400000 */
[----:B------:R-:W-:-:S05]  /*3e90*/  FFMA R5, R24, R88, R5 ;  /* 0x0000005818057223 */ /* 0x000fca0000000005 */
[----:B------:R-:W-:-:S05]  /*3ea0*/  F2FP.TF32.F32.PACK_B R5, R5 ;  /* 0x00000005ff05723e */ /* 0x000fca00024050ff */
[----:B------:R0:W-:Y:S01]  /*3eb0*/  @P4 STG.E desc[UR36][R62.64], R5 ;  /* 0x000000053e004986 */ /* 0x0001e2000c101924 */
[----:B------:R-:W-:-:S04]  /*3ec0*/  ISETP.NE.AND P4, PT, R107, RZ, PT ;  /* 0x000000ff6b00720c */ /* 0x000fc80003f85270 */
[----:B------:R-:W-:-:S13]  /*3ed0*/  ISETP.GT.AND P4, PT, R3, 0x80, P4 ;  /* 0x000000800300780c */ /* 0x000fda0002784270 */
[----:B0-----:R-:W-:Y:S05]  /*3ee0*/  @!P4 BRA `(.L_x_97) ;  /* 0x000000000004c947 */ /* 0x001fea0003800000 */
[----:B------:R0:W5:Y:S02]  /*3ef0*/  LDG.E.LTC128B R68, desc[UR36][R56.64+0x4] ;  /* 0x0000042438447981 */ /* 0x000164000c1e1920 */
.L_x_97:
[----:B------:R-:W-:Y:S05]  /*3f00*/  BSYNC B1 ;  /* 0x0000000000017941 */ /* 0x000fea0003800000 */
.L_x_96:
[----:B-----5:R-:W-:Y:S01]  /*3f10*/  LOP3.LUT R5, R68, 0xffffe000, RZ, 0xc0, !PT ;  /* 0xffffe00044057812 */ /* 0x020fe200078ec0ff */
[----:B------:R-:W-:Y:S01]  /*3f20*/  BSSY B1, `(.L_x_98) ;  /* 0x000000a000017945 */ /* 0x000fe20003800000 */
[----:B------:R-:W-:-:S03]  /*3f30*/  ISETP.GT.AND P6, PT, R3, 0x88, P6 ;  /* 0x000000880300780c */ /* 0x000fc600037c4270 */
[----:B------:R-:W-:Y:S01]  /*3f40*/  FMUL R4, R5, R90 ;  /* 0x0000005a05047220 */ /* 0x000fe20000400000 */
[----:B------:R-:W-:-:S03]  /*3f50*/  @P4 IMAD.MOV.U32 R5, RZ, RZ, R63 ;  /* 0x000000ffff054224 */ /* 0x000fc600078e003f */
[----:B------:R-:W-:Y:S01]  /*3f60*/  FFMA R25, R25, R88, R4 ;  /* 0x0000005819197223 */ /* 0x000fe20000000004 */
[----:B------:R-:W-:-:S04]  /*3f70*/  @P4 IMAD.MOV.U32 R4, RZ, RZ, R62 ;  /* 0x000000ffff044224 */ /* 0x000fc800078e003e */
[----:B------:R-:W-:-:S05]  /*3f80*/  F2FP.TF32.F32.PACK_B R25, R25 ;  /* 0x00000019ff19723e */ /* 0x000fca00024050ff */
[----:B------:R2:W-:Y:S01]  /*3f90*/  @P4 STG.E desc[UR36][R4.64+0x4], R25 ;  /* 0x0000041904004986 */ /* 0x0005e2000c101924 */
[----:B------:R-:W-:Y:S05]  /*3fa0*/  @!P6 BRA `(.L_x_99) ;  /* 0x000000000004e947 */ /* 0x000fea0003800000 */
[----:B------:R0:W5:Y:S02]  /*3fb0*/  LDG.E.LTC128B R68, desc[UR36][R60.64] ;  /* 0x000000243c447981 */ /* 0x000164000c1e1920 */
.L_x_99:
[----:B------:R-:W-:Y:S05]  /*3fc0*/  BSYNC B1 ;  /* 0x0000000000017941 */ /* 0x000fea0003800000 */
.L_x_98:
[----:B--2--5:R-:W-:Y:S01]  /*3fd0*/  LOP3.LUT R5, R68, 0xffffe000, RZ, 0xc0, !PT ;  /* 0xffffe00044057812 */ /* 0x024fe200078ec0ff */
[----:B------:R-:W-:Y:S01]  /*3fe0*/  BSSY B1, `(.L_x_100) ;  /* 0x0000009000017945 */ /* 0x000fe20003800000 */
[----:B------:R-:W-:-:S03]  /*3ff0*/  ISETP.NE.AND P4, PT, R107, RZ, PT ;  /* 0x000000ff6b00720c */ /* 0x000fc60003f85270 */
[----:B------:R-:W-:Y:S01]  /*4000*/  FMUL R5, R5, R90 ;  /* 0x0000005a05057220 */ /* 0x000fe20000400000 */
[----:B------:R-:W-:-:S03]  /*4010*/  ISETP.GT.AND P4, PT, R3, 0x88, P4 ;  /* 0x000000880300780c */ /* 0x000fc60002784270 */
[----:B------:R-:W-:-:S05]  /*4020*/  FFMA R5, R26, R88, R5 ;  /* 0x000000581a057223 */ /* 0x000fca0000000005 */
[----:B------:R-:W-:-:S05]  /*4030*/  F2FP.TF32.F32.PACK_B R5, R5 ;  /* 0x00000005ff05723e */ /* 0x000fca00024050ff */
[----:B------:R2:W-:Y:S01]  /*4040*/  @P6 STG.E desc[UR36][R64.64], R5 ;  /* 0x0000000540006986 */ /* 0x0005e2000c101924 */
[----:B------:R-:W-:Y:S05]  /*4050*/  @!P4 BRA `(.L_x_101) ;  /* 0x000000000004c947 */ /* 0x000fea0003800000 */
[----:B------:R0:W5:Y:S02]  /*4060*/  LDG.E.LTC128B R68, desc[UR36][R8.64+0x4] ;  /* 0x0000042408447981 */ /* 0x000164000c1e1920 */
.L_x_101:
[----:B------:R-:W-:Y:S05]  /*4070*/  BSYNC B1 ;  /* 0x0000000000017941 */ /* 0x000fea0003800000 */
.L_x_100:
[----:B--2--5:R-:W-:Y:S01]  /*4080*/  LOP3.LUT R5, R68, 0xffffe000, RZ, 0xc0, !PT ;  /* 0xffffe00044057812 */ /* 0x024fe200078ec0ff */
[----:B------:R-:W-:Y:S01]  /*4090*/  BSSY B1, `(.L_x_102) ;  /* 0x0000009000017945 */ /* 0x000fe20003800000 */
[----:B------:R-:W-:-:S03]  /*40a0*/  ISETP.NE.AND P6, PT, R108, RZ, PT ;  /* 0x000000ff6c00720c */ /* 0x000fc60003fc5270 */
[----:B------:R-:W-:-:S04]  /*40b0*/  FMUL R4, R5, R90 ;  /* 0x0000005a05047220 */ /* 0x000fc80000400000 */
[----:B------:R-:W-:-:S05]  /*40c0*/  FFMA R27, R27, R88, R4 ;  /* 0x000000581b1b7223 */ /* 0x000fca0000000004 */
[----:B------:R-:W-:-:S05]  /*40d0*/  F2FP.TF32.F32.PACK_B R27, R27 ;  /* 0x0000001bff1b723e */ /* 0x000fca00024050ff */
[----:B------:R2:W-:Y:S01]  /*40e0*/  @P4 STG.E desc[UR36][R66.64+0x4], R27 ;  /* 0x0000041b42004986 */ /* 0x0005e2000c101924 */
[----:B------:R-:W-:-:S13]  /*40f0*/  ISETP.GT.AND P4, PT, R3, 0x80, P6 ;  /* 0x000000800300780c */ /* 0x000fda0003784270 */
[----:B--2---:R-:W-:Y:S05]  /*4100*/  @!P4 BRA `(.L_x_103) ;  /* 0x000000000004c947 */ /* 0x004fea0003800000 */
[----:B------:R2:W5:Y:S02]  /*4110*/  LDG.E.LTC128B R68, desc[UR36][R56.64+0x20] ;  /* 0x0000202438447981 */ /* 0x000564000c1e1920 */
.L_x_103:
[----:B------:R-:W-:Y:S05]  /*4120*/  BSYNC B1 ;  /* 0x0000000000017941 */ /* 0x000fea0003800000 */
.L_x_102:
[----:B-----5:R-:W-:Y:S01]  /*4130*/  LOP3.LUT R5, R68, 0xffffe000, RZ, 0xc0, !PT ;  /* 0xffffe00044057812 */ /* 0x020fe200078ec0ff */
[----:B------:R-:W-:Y:S01]  /*4140*/  @P4 IMAD.MOV.U32 R4, RZ, RZ, R62 ;  /* 0x000000ffff044224 */ /* 0x000fe200078e003e */
[----:B------:R-:W-:Y:S01]  /*4150*/  ISETP.NE.AND P6, PT, R109, RZ, PT ;  /* 0x000000ff6d00720c */ /* 0x000fe20003fc5270 */
[----:B------:R-:W-:Y:S02]  /*4160*/  BSSY B1, `(.L_x_104) ;  /* 0x0000009000017945 */ /* 0x000fe40003800000 */
[----:B------:R-:W-:-:S04]  /*4170*/  FMUL R5, R5, R90 ;  /* 0x0000005a05057220 */ /* 0x000fc80000400000 */
[----:B-1--4-:R-:W-:Y:S01]  /*4180*/  FFMA R7, R28, R88, R5 ;  /* 0x000000581c077223 */ /* 0x012fe20000000005 */
[----:B------:R-:W-:-:S04]  /*4190*/  @P4 IMAD.MOV.U32 R5, RZ, RZ, R63 ;  /* 0x000000ffff054224 */ /* 0x000fc800078e003f */
[----:B------:R-:W-:-:S05]  /*41a0*/  F2FP.TF32.F32.PACK_B R7, R7 ;  /* 0x00000007ff07723e */ /* 0x000fca00024050ff */
[----:B------:R1:W-:Y:S01]  /*41b0*/  @P4 STG.E desc[UR36][R4.64+0x20], R7 ;  /* 0x0000200704004986 */ /* 0x0003e2000c101924 */
[----:B------:R-:W-:-:S13]  /*41c0*/  ISETP.GT.AND P4, PT, R3, 0x80, P6 ;  /* 0x000000800300780c */ /* 0x000fda0003784270 */
[----:B-1----:R-:W-:Y:S05]  /*41d0*/  @!P4 BRA `(.L_x_105) ;  /* 0x000000000004c947 */ /* 0x002fea0003800000 */
[----:B------:R1:W5:Y:S02]  /*41e0*/  LDG.E.LTC128B R68, desc[UR36][R56.64+0x24] ;  /* 0x0000242438447981 */ /* 0x000364000c1e1920 */
.L_x_105:
[----:B------:R-:W-:Y:S05]  /*41f0*/  BSYNC B1 ;  /* 0x0000000000017941 */ /* 0x000fea0003800000 */
.L_x_104:
[----:B-----5:R-:W-:Y:S01]  /*4200*/  LOP3.LUT R5, R68, 0xffffe000, RZ, 0xc0, !PT ;  /* 0xffffe00044057812 */ /* 0x020fe200078ec0ff */
[----:B------:R-:W-:Y:S04]  /*4210*/  BSSY B1, `(.L_x_106) ;  /* 0x000000b000017945 */ /* 0x000fe80003800000 */
[----:B------:R-:W-:Y:S01]  /*4220*/  FMUL R4, R5, R90 ;  /* 0x0000005a05047220 */ /* 0x000fe20000400000 */
[----:B------:R-:W-:-:S03]  /*4230*/  @P4 IMAD.MOV.U32 R5, RZ, RZ, R63 ;  /* 0x000000ffff054224 */ /* 0x000fc600078e003f */
[----:B------:R-:W-:Y:S01]  /*4240*/  FFMA R29, R29, R88, R4 ;  /* 0x000000581d1d7223 */ /* 0x000fe20000000004 */
[----:B------:R-:W-:-:S04]  /*4250*/  @P4 IMAD.MOV.U32 R4, RZ, RZ, R62 ;  /* 0x000000ffff044224 */ /* 0x000fc800078e003e */
[----:B------:R-:W-:-:S05]  /*4260*/  F2FP.TF32.F32.PACK_B R29, R29 ;  /* 0x0000001dff1d723e */ /* 0x000fca00024050ff */
[----:B------:R4:W-:Y:S01]  /*4270*/  @P4 STG.E desc[UR36][R4.64+0x24], R29 ;  /* 0x0000241d04004986 */ /* 0x0009e2000c101924 */
[----:B------:R-:W-:-:S04]  /*4280*/  ISETP.NE.AND P4, PT, R108, RZ, PT ;  /* 0x000000ff6c00720c */ /* 0x000fc80003f85270 */
[----:B------:R-:W-:-:S13]  /*4290*/  ISETP.GT.AND P4, PT, R3, 0x88, P4 ;  /* 0x000000880300780c */ /* 0x000fda0002784270 */
[----:B----4-:R-:W-:Y:S05]  /*42a0*/  @!P4 BRA `(.L_x_107) ;  /* 0x000000000004c947 */ /* 0x010fea0003800000 */
[----:B------:R4:W5:Y:S02]  /*42b0*/  LDG.E.LTC128B R68, desc[UR36][R8.64+0x20] ;  /* 0x0000202408447981 */ /* 0x000964000c1e1920 */
.L_x_107:
[----:B------:R-:W-:Y:S05]  /*42c0*/  BSYNC B1 ;  /* 0x0000000000017941 */ /* 0x000fea0003800000 */
.L_x_106:
        /* <DEDUP_REMOVED lines=9> */
.L_x_109:
[----:B------:R-:W-:Y:S05]  /*4360*/  BSYNC B1 ;  /* 0x0000000000017941 */ /* 0x000fea0003800000 */
.L_x_108:
[----:B-----5:R-:W-:Y:S01]  /*4370*/  LOP3.LUT R5, R68, 0xffffe000, RZ, 0xc0, !PT ;  /* 0xffffe00044057812 */ /* 0x020fe200078ec0ff */
[----:B------:R-:W-:Y:S01]  /*4380*/  BSSY B1, `(.L_x_110) ;  /* 0x000000b000017945 */ /* 0x000fe20003800000 */
[----:B------:R-:W-:-:S03]  /*4390*/  ISETP.NE.AND P6, PT, R102, RZ, PT ;  /* 0x000000ff6600720c */ /* 0x000fc60003fc5270 */
[----:B------:R-:W-:Y:S01]  /*43a0*/  FMUL R4, R5, R90 ;  /* 0x0000005a05047220 */ /* 0x000fe20000400000 */
[----:B------:R-:W-:-:S03]  /*43b0*/  @P4 IMAD.MOV.U32 R5, RZ, RZ, R11 ;  /* 0x000000ffff054224 */ /* 0x000fc600078e000b */
[----:B------:R-:W-:Y:S01]  /*43c0*/  FFMA R31, R31, R88, R4 ;  /* 0x000000581f1f7223 */ /* 0x000fe20000000004 */
[----:B------:R-:W-:-:S04]  /*43d0*/  @P4 IMAD.MOV.U32 R4, RZ, RZ, R10 ;  /* 0x000000ffff044224 */ /* 0x000fc800078e000a */
[----:B------:R-:W-:-:S05]  /*43e0*/  F2FP.TF32.F32.PACK_B R31, R31 ;  /* 0x0000001fff1f723e */ /* 0x000fca00024050ff */
[----:B------:R0:W-:Y:S01]  /*43f0*/  @P4 STG.E desc[UR36][R4.64+0x24], R31 ;  /* 0x0000241f04004986 */ /* 0x0001e2000c101924 */
[----:B------:R-:W-:-:S13]  /*4400*/  ISETP.GT.AND P4, PT, R3, 0x80, P6 ;  /* 0x000000800300780c */ /* 0x000fda0003784270 */
[----:B0-----:R-:W-:Y:S05]  /*4410*/  @!P4 BRA `(.L_x_111) ;  /* 0x000000000004c947 */ /* 0x001fea0003800000 */
[----:B------:R0:W5:Y:S02]  /*4420*/  LDG.E.LTC128B R68, desc[UR36][R56.64+0x40] ;  /* 0x0000402438447981 */ /* 0x000164000c1e1920 */
.L_x_111:
[----:B------:R-:W-:Y:S05]  /*4430*/  BSYNC B1 ;  /* 0x0000000000017941 */ /* 0x000fea0003800000 */
.L_x_110:
[----:B-----5:R-:W-:Y:S01]  /*4440*/  LOP3.LUT R5, R68, 0xffffe000, RZ, 0xc0, !PT ;  /* 0xffffe00044057812 */ /* 0x020fe200078ec0ff */
[----:B------:R-:W-:Y:S01]  /*4450*/  @P4 IMAD.MOV.U32 R4, RZ, RZ, R62 ;  /* 0x000000ffff044224 */ /* 0x000fe200078e003e */
[----:B------:R-:W-:Y:S01]  /*4460*/  ISETP.NE.AND P6, PT, R92, RZ, PT ;  /* 0x000000ff5c00720c */ /* 0x000fe20003fc5270 */
[----:B------:R-:W-:Y:S02]  /*4470*/  BSSY B1, `(.L_x_112) ;  /* 0x0000009000017945 */ /* 0x000fe40003800000 */
[----:B------:R-:W-:-:S04]  /*4480*/  FMUL R5, R5, R90 ;  /* 0x0000005a05057220 */ /* 0x000fc80000400000 */
[----:B------:R-:W-:Y:S01]  /*4490*/  FFMA R7, R32, R88, R5 ;  /* 0x0000005820077223 */ /* 0x000fe20000000005 */
[----:B------:R-:W-:-:S04]  /*44a0*/  @P4 IMAD.MOV.U32 R5, RZ, RZ, R63 ;  /* 0x000000ffff054224 */ /* 0x000fc800078e003f */
[----:B------:R-:W-:-:S05]  /*44b0*/  F2FP.TF32.F32.PACK_B R7, R7 ;  /* 0x00000007ff07723e */ /* 0x000fca00024050ff */
[----:B------:R0:W-:Y:S01]  /*44c0*/  @P4 STG.E desc[UR36][R4.64+0x40], R7 ;  /* 0x0000400704004986 */ /* 0x0001e2000c101924 */
[----:B------:R-:W-:-:S13]  /*44d0*/  ISETP.GT.AND P4, PT, R3, 0x80, P6 ;  /* 0x000000800300780c */ /* 0x000fda0003784270 */
[----:B0-----:R-:W-:Y:S05]  /*44e0*/  @!P4 BRA `(.L_x_113) ;  /* 0x000000000004c947 */ /* 0x001fea0003800000 */
[----:B------:R0:W5:Y:S02]  /*44f0*/  LDG.E.LTC128B R68, desc[UR36][R56.64+0x44] ;  /* 0x0000442438447981 */ /* 0x000164000c1e1920 */
.L_x_113:
[----:B------:R-:W-:Y:S05]  /*4500*/  BSYNC B1 ;  /* 0x0000000000017941 */ /* 0x000fea0003800000 */
.L_x_112:
        /* <DEDUP_REMOVED lines=10> */
[----:B0-----:R-:W-:Y:S05]  /*45b0*/  @!P4 BRA `(.L_x_115) ;  /* 0x000000000004c947 */ /* 0x001fea0003800000 */
[----:B------:R0:W5:Y:S02]  /*45c0*/  LDG.E.LTC128B R68, desc[UR36][R8.64+0x40] ;  /* 0x0000402408447981 */ /* 0x000164000c1e1920 */
.L_x_115:
[----:B------:R-:W-:Y:S05]  /*45d0*/  BSYNC B1 ;  /* 0x0000000000017941 */ /* 0x000fea0003800000 */
.L_x_114:
[----:B-----5:R-:W-:Y:S01]  /*45e0*/  LOP3.LUT R5, R68, 0xffffe000, RZ, 0xc0, !PT ;  /* 0xffffe00044057812 */ /* 0x020fe200078ec0ff */
[----:B------:R-:W-:Y:S01]  /*45f0*/  @P4 IMAD.MOV.U32 R4, RZ, RZ, R10 ;  /* 0x000000ffff044224 */ /* 0x000fe200078e000a */
[----:B------:R-:W-:Y:S03]  /*4600*/  BSSY B1, `(.L_x_116) ;  /* 0x0000009000017945 */ /* 0x000fe60003800000 */
        /* <DEDUP_REMOVED lines=8> */
.L_x_117:
[----:B------:R-:W-:Y:S05]  /*4690*/  BSYNC B1 ;  /* 0x0000000000017941 */ /* 0x000fea0003800000 */
.L_x_116:
        /* <DEDUP_REMOVED lines=12> */
.L_x_119:
[----:B------:R-:W-:Y:S05]  /*4760*/  BSYNC B1 ;  /* 0x0000000000017941 */ /* 0x000fea0003800000 */
.L_x_118:
        /* <DEDUP_REMOVED lines=12> */
.L_x_121:
[----:B------:R-:W-:Y:S05]  /*4830*/  BSYNC B1 ;  /* 0x0000000000017941 */ /* 0x000fea0003800000 */
.L_x_120:
        /* <DEDUP_REMOVED lines=12> */
.L_x_123:
[----:B------:R-:W-:Y:S05]  /*4900*/  BSYNC B1 ;  /* 0x0000000000017941 */ /* 0x000fea0003800000 */
.L_x_122:
        /* <DEDUP_REMOVED lines=11> */
.L_x_125:
[----:B------:R-:W-:Y:S05]  /*49c0*/  BSYNC B1 ;  /* 0x0000000000017941 */ /* 0x000fea0003800000 */
.L_x_124:
        /* <DEDUP_REMOVED lines=12> */
.L_x_127:
[----:B------:R-:W-:Y:S05]  /*4a90*/  BSYNC B1 ;  /* 0x0000000000017941 */ /* 0x000fea0003800000 */
.L_x_126:
        /* <DEDUP_REMOVED lines=12> */
.L_x_129:
[----:B------:R-:W-:Y:S05]  /*4b60*/  BSYNC B1 ;  /* 0x0000000000017941 */ /* 0x000fea0003800000 */
.L_x_128:
        /* <DEDUP_REMOVED lines=12> */
.L_x_131:
[----:B------:R-:W-:Y:S05]  /*4c30*/  BSYNC B1 ;  /* 0x0000000000017941 */ /* 0x000fea0003800000 */
.L_x_130:
        /* <DEDUP_REMOVED lines=11> */
.L_x_133:
[----:B------:R-:W-:Y:S05]  /*4cf0*/  BSYNC B1 ;  /* 0x0000000000017941 */ /* 0x000fea0003800000 */
.L_x_132:
        /* <DEDUP_REMOVED lines=12> */
.L_x_135:
[----:B------:R-:W-:Y:S05]  /*4dc0*/  BSYNC B1 ;  /* 0x0000000000017941 */ /* 0x000fea0003800000 */
.L_x_134:
        /* <DEDUP_REMOVED lines=11> */
.L_x_137:
[----:B------:R-:W-:Y:S05]  /*4e80*/  BSYNC B1 ;  /* 0x0000000000017941 */ /* 0x000fea0003800000 */
.L_x_136:
        /* <DEDUP_REMOVED lines=11> */
.L_x_139:
[----:B------:R-:W-:Y:S05]  /*4f40*/  BSYNC B1 ;  /* 0x0000000000017941 */ /* 0x000fea0003800000 */
.L_x_138:
[----:B-----5:R-:W-:Y:S01]  /*4f50*/  LOP3.LUT R5, R68, 0xffffe000, RZ, 0xc0, !PT ;  /* 0xffffe00044057812 */ /* 0x020fe200078ec0ff */
[----:B------:R-:W-:Y:S01]  /*4f60*/  @P4 IMAD.MOV.U32 R4, RZ, RZ, R10 ;  /* 0x000000ffff044224 */ /* 0x000fe200078e000a */
[----:B------:R-:W-:Y:S01]  /*4f70*/  ISETP.GT.AND P5, PT, R3, 0x88, P5 ;  /* 0x000000880300780c */ /* 0x000fe20002fa4270 */
[----:B------:R-:W-:Y:S02]  /*4f80*/  BSSY B1, `(.L_x_140) ;  /* 0x0000008000017945 */ /* 0x000fe40003800000 */
[----:B------:R-:W-:-:S04]  /*4f90*/  FMUL R5, R5, R90 ;  /* 0x0000005a05057220 */ /* 0x000fc80000400000 */
[----:B------:R-:W-:Y:S01]  /*4fa0*/  FFMA R7, R46, R88, R5 ;  /* 0x000000582e077223 */ /* 0x000fe20000000005 */
[----:B------:R-:W-:-:S04]  /*4fb0*/  @P4 IMAD.MOV.U32 R5, RZ, RZ, R11 ;  /* 0x000000ffff054224 */ /* 0x000fc800078e000b */
[----:B------:R-:W-:-:S05]  /*4fc0*/  F2FP.TF32.F32.PACK_B R7, R7 ;  /* 0x00000007ff07723e */ /* 0x000fca00024050ff */
[----:B------:R0:W-:Y:S01]  /*4fd0*/  @P4 STG.E desc[UR36][R4.64+0xa0], R7 ;  /* 0x0000a00704004986 */ /* 0x0001e2000c101924 */
[----:B------:R-:W-:Y:S05]  /*4fe0*/  @!P5 BRA `(.L_x_141) ;  /* 0x000000000004d947 */ /* 0x000fea0003800000 */
[----:B------:R0:W5:Y:S02]  /*4ff0*/  LDG.E.LTC128B R68, desc[UR36][R8.64+0xa4] ;  /* 0x0000a42408447981 */ /* 0x000164000c1e1920 */
.L_x_141:
[----:B------:R-:W-:Y:S05]  /*5000*/  BSYNC B1 ;  /* 0x0000000000017941 */ /* 0x000fea0003800000 */
.L_x_140:
[----:B0----5:R-:W-:Y:S01]  /*5010*/  LOP3.LUT R5, R68, 0xffffe000, RZ, 0xc0, !PT ;  /* 0xffffe00044057812 */ /* 0x021fe200078ec0ff */
        /* <DEDUP_REMOVED lines=10> */
.L_x_143:
[----:B------:R-:W-:Y:S05]  /*50c0*/  BSYNC B1 ;  /* 0x0000000000017941 */ /* 0x000fea0003800000 */
.L_x_142:
[----:B0----5:R-:W-:Y:S01]  /*50d0*/  LOP3.LUT R5, R68, 0xffffe000, RZ, 0xc0, !PT ;  /* 0xffffe00044057812 */ /* 0x021fe200078ec0ff */
        /* <DEDUP_REMOVED lines=10> */
.L_x_145:
[----:B------:R-:W-:Y:S05]  /*5180*/  BSYNC B1 ;  /* 0x0000000000017941 */ /* 0x000fea0003800000 */
.L_x_144:
        /* <DEDUP_REMOVED lines=11> */
.L_x_147:
[----:B------:R-:W-:Y:S05]  /*5240*/  BSYNC B1 ;  /* 0x0000000000017941 */ /* 0x000fea0003800000 */
.L_x_146:
        /* <DEDUP_REMOVED lines=11> */
.L_x_149:
[----:B------:R-:W-:Y:S05]  /*5300*/  BSYNC B1 ;  /* 0x0000000000017941 */ /* 0x000fea0003800000 */
.L_x_148:
        /* <DEDUP_REMOVED lines=11> */
.L_x_151:
[----:B------:R-:W-:Y:S05]  /*53c0*/  BSYNC B1 ;  /* 0x0000000000017941 */ /* 0x000fea0003800000 */
.L_x_150:
        /* <DEDUP_REMOVED lines=11> */
.L_x_153:
[----:B------:R-:W-:Y:S05]  /*5480*/  BSYNC B1 ;  /* 0x0000000000017941 */ /* 0x000fea0003800000 */
.L_x_152:
        /* <DEDUP_REMOVED lines=9> */
.L_x_155:
[----:B------:R-:W-:Y:S05]  /*5520*/  BSYNC B1 ;  /* 0x0000000000017941 */ /* 0x000fea0003800000 */
.L_x_154:
        /* <DEDUP_REMOVED lines=11> */
.L_x_157:
[----:B------:R-:W-:Y:S05]  /*55e0*/  BSYNC B1 ;  /* 0x0000000000017941 */ /* 0x000fea0003800000 */
.L_x_156:
[----:B------:R-:W-:Y:S05]  /*55f0*/  @!P0 BRA `(.L_x_158) ;  /* 0x00000014008c8947 */ /* 0x000fea0003800000 */
[----:B-----5:R-:W-:-:S05]  /*5600*/  LOP3.LUT R3, R68, 0xffffe000, RZ, 0xc0, !PT ;  /* 0xffffe00044037812 */ /* 0x020fca00078ec0ff */
[----:B0-----:R-:W-:-:S04]  /*5610*/  FMUL R4, R3, R90 ;  /* 0x0000005a03047220 */ /* 0x001fc80000400000 */
[----:B------:R-:W-:-:S05]  /*5620*/  FFMA R55, R55, R88, R4 ;  /* 0x0000005837377223 */ /* 0x000fca0000000004 */
[----:B------:R-:W-:-:S05]  /*5630*/  F2FP.TF32.F32.PACK_B R55, R55 ;  /* 0x00000037ff37723e */ /* 0x000fca00024050ff */
[----:B------:R0:W-:Y:S01]  /*5640*/  STG.E desc[UR36][R10.64+0xe4], R55 ;  /* 0x0000e4370a007986 */ /* 0x0001e2000c101924 */
[----:B------:R-:W-:Y:S05]  /*5650*/  BRA `(.L_x_158) ;  /* 0x0000001400747947 */ /* 0x000fea0003800000 */
.L_x_35:
[----:B------:R-:W-:Y:S01]  /*5660*/  ULDC.64 UR4, c[0x0][0x5c0] ;  /* 0x0001700000047ab9 */ /* 0x000fe20000000a00 */
[-C--:B------:R-:W-:Y:S01]  /*5670*/  FMUL R5, R56, R88.reuse ;  /* 0x0000005838057220 */ /* 0x080fe20000400000 */
[----:B------:R-:W-:Y:S01]  /*5680*/  LEA R8, P1, R104, UR4, 0x2 ;  /* 0x0000000468087c11 */ /* 0x000fe2000f8210ff */
[-C--:B------:R-:W-:Y:S01]  /*5690*/  FMUL R57, R57, R88.reuse ;  /* 0x0000005839397220 */ /* 0x080fe20000400000 */
[----:B------:R-:W-:Y:S01]  /*56a0*/  ISETP.GT.AND P4, PT, R4, 0x1, PT ;  /* 0x000000010400780c */ /* 0x000fe20003f84270 */
[----:B------:R-:W-:Y:S01]  /*56b0*/  IMAD.SHL.U32 R15, R10, 0x20, RZ ;  /* 0x000000200a0f7824 */ /* 0x000fe200078e00ff */
[----:B------:R-:W-:Y:S01]  /*56c0*/  LEA.HI.X R9, R104, UR5, R107, 0x2, P1 ;  /* 0x0000000568097c11 */ /* 0x000fe200088f146b */
[----:B--2---:R-:W-:Y:S01]  /*56d0*/  IMAD.SHL.U32 R91, R10, 0x200, RZ ;  /* 0x000002000a5b7824 */ /* 0x004fe200078e00ff */
[----:B------:R-:W-:Y:S01]  /*56e0*/  F2FP.TF32.F32.PACK_B R5, R5 ;  /* 0x00000005ff05723e */ /* 0x000fe200024050ff */
[-C--:B------:R-:W-:Y:S01]  /*56f0*/  FMUL R59, R59, R88.reuse ;  /* 0x000000583b3b7220 */ /* 0x080fe20000400000 */
[C---:B------:R-:W-:Y:S01]  /*5700*/  ISETP.GT.AND P1, PT, R3.reuse, RZ, P4 ;  /* 0x000000ff0300720c */ /* 0x040fe20002724270 */
[-C--:B------:R-:W-:Y:S01]  /*5710*/  FMUL R13, R58, R88.reuse ;  /* 0x000000583a0d7220 */ /* 0x080fe20000400000 */
[C-C-:B------:R-:W-:Y:S01]  /*5720*/  SHF.L.U64.HI R7, R10.reuse, 0x5, R11.reuse ;  /* 0x000000050a077819 */ /* 0x140fe2000001020b */
[----:B------:R0:W-:Y:S01]  /*5730*/  @P0 STG.E desc[UR36][R8.64], R5 ;  /* 0x0000000508000986 */ /* 0x0001e2000c101924 */
[----:B------:R-:W-:Y:S01]  /*5740*/  ISETP.GT.AND P0, PT, R3, 0x8, P4 ;  /* 0x000000080300780c */ /* 0x000fe20002704270 */
[-C--:B------:R-:W-:Y:S01]  /*5750*/  FMUL R61, R61, R88.reuse ;  /* 0x000000583d3d7220 */ /* 0x080fe20000400000 */
[----:B------:R-:W-:Y:S01]  /*5760*/  SHF.L.U64.HI R89, R10, 0x9, R11 ;  /* 0x000000090a597819 */ /* 0x000fe2000001020b */
[----:B------:R-:W-:Y:S01]  /*5770*/  FMUL R63, R63, R88 ;  /* 0x000000583f3f7220 */ /* 0x000fe20000400000 */
[----:B------:R-:W-:Y:S01]  /*5780*/  IADD3 R10, P2, R15, R8, RZ ;  /* 0x000000080f0a7210 */ /* 0x000fe20007f5e0ff */
[-C--:B------:R-:W-:Y:S01]  /*5790*/  FMUL R65, R65, R88.reuse ;  /* 0x0000005841417220 */ /* 0x080fe20000400000 */
[----:B------:R-:W-:Y:S01]  /*57a0*/  F2FP.TF32.F32.PACK_B R57, R57 ;  /* 0x00000039ff39723e */ /* 0x000fe200024050ff */
[----:B------:R-:W-:Y:S01]  /*57b0*/  FMUL R67, R67, R88 ;  /* 0x0000005843437220 */ /* 0x000fe20000400000 */
[----:B------:R-:W-:Y:S01]  /*57c0*/  F2FP.TF32.F32.PACK_B R59, R59 ;  /* 0x0000003bff3b723e */ /* 0x000fe200024050ff */
[----:B------:R-:W-:Y:S01]  /*57d0*/  IMAD.X R11, R7, 0x1, R9, P2 ;  /* 0x00000001070b7824 */ /* 0x000fe200010e0609 */
[----:B------:R-:W-:Y:S01]  /*57e0*/  ISETP.GT.AND P5, PT, R4, 0x8, PT ;  /* 0x000000080400780c */ /* 0x000fe20003fa4270 */
[----:B------:R-:W-:Y:S01]  /*57f0*/  @P1 STG.E desc[UR36][R8.64+0x4], R57 ;  /* 0x0000043908001986 */ /* 0x000fe2000c101924 */
[----:B------:R-:W-:Y:S01]  /*5800*/  IADD3 R6, P1, P2, R91, R8, R15 ;  /* 0x000000085b067210 */ /* 0x000fe20007a3e00f */
[-C--:B0-----:R-:W-:Y:S01]  /*5810*/  FMUL R5, R60, R88.reuse ;  /* 0x000000583c057220 */ /* 0x081fe20000400000 */
[C---:B------:R-:W-:Y:S01]  /*5820*/  ISETP.GT.AND P4, PT, R4.reuse, 0x9, PT ;  /* 0x000000090400780c */ /* 0x040fe20003f84270 */
[----:B------:R-:W-:Y:S01]  /*5830*/  @P0 STG.E desc[UR36][R10.64+0x4], R59 ;  /* 0x0000043b0a000986 */ /* 0x000fe2000c101924 */
[----:B------:R-:W-:Y:S01]  /*5840*/  ISETP.GT.AND P3, PT, R3, 0x8, P6 ;  /* 0x000000080300780c */ /* 0x000fe20003764270 */
[-C--:B------:R-:W-:Y:S01]  /*5850*/  FMUL R69, R69, R88.reuse ;  /* 0x0000005845457220 */ /* 0x080fe20000400000 */
[----:B------:R-:W-:Y:S01]  /*5860*/  IADD3.X R7, R89, R9, R7, P1, P2 ;  /* 0x0000000959077210 */ /* 0x000fe20000fe4407 */
[-C--:B------:R-:W-:Y:S01]  /*5870*/  FMUL R71, R71, R88.reuse ;  /* 0x0000005847477220 */ /* 0x080fe20000400000 */
[----:B------:R-:W-:Y:S01]  /*5880*/  ISETP.GT.AND P1, PT, R3, RZ, P5 ;  /* 0x000000ff0300720c */ /* 0x000fe20002f24270 */
[-C--:B------:R-:W-:Y:S01]  /*5890*/  FMUL R73, R73, R88.reuse ;  /* 0x0000005849497220 */ /* 0x080fe20000400000 */
[----:B------:R-:W-:Y:S01]  /*58a0*/  ISETP.GT.AND P0, PT, R3, RZ, P4 ;  /* 0x000000ff0300720c */ /* 0x000fe20002704270 */
[-C--:B------:R-:W-:Y:S01]  /*58b0*/  FMUL R75, R75, R88.reuse ;  /* 0x000000584b4b7220 */ /* 0x080fe20000400000 */
[----:B------:R-:W-:Y:S01]  /*58c0*/  F2FP.TF32.F32.PACK_B R13, R13 ;  /* 0x0000000dff0d723e */ /* 0x000fe200024050ff */
[-C--:B------:R-:W-:Y:S01]  /*58d0*/  FMUL R77, R77, R88.reuse ;  /* 0x000000584d4d7220 */ /* 0x080fe20000400000 */
[----:B------:R-:W-:Y:S01]  /*58e0*/  F2FP.TF32.F32.PACK_B R5, R5 ;  /* 0x00000005ff05723e */ /* 0x000fe200024050ff */
[-C--:B------:R-:W-:Y:S01]  /*58f0*/  FMUL R79, R79, R88.reuse ;  /* 0x000000584f4f7220 */ /* 0x080fe20000400000 */
[----:B------:R-:W-:Y:S01]  /*5900*/  F2FP.TF32.F32.PACK_B R61, R61 ;  /* 0x0000003dff3d723e */ /* 0x000fe200024050ff */
[----:B------:R0:W-:Y:S01]  /*5910*/  @P3 STG.E desc[UR36][R10.64], R13 ;  /* 0x0000000d0a003986 */ /* 0x0001e2000c101924 */
[----:B------:R-:W-:Y:S01]  /*5920*/  F2FP.TF32.F32.PACK_B R63, R63 ;  /* 0x0000003fff3f723e */ /* 0x000fe200024050ff */
[-C--:B------:R-:W-:Y:S01]  /*5930*/  FMUL R81, R81, R88.reuse ;  /* 0x0000005851517220 */ /* 0x080fe20000400000 */
[C---:B------:R-:W-:Y:S01]  /*5940*/  ISETP.GT.AND P3, PT, R4.reuse, 0x10, PT ;  /* 0x000000100400780c */ /* 0x040fe20003f64270 */
[----:B------:R1:W-:Y:S01]  /*5950*/  @P1 STG.E desc[UR36][R8.64+0x20], R5 ;  /* 0x0000200508001986 */ /* 0x0003e2000c101924 */
[----:B------:R-:W-:Y:S01]  /*5960*/  ISETP.GT.AND P1, PT, R3, 0x8, P5 ;  /* 0x000000080300780c */ /* 0x000fe20002f24270 */
[-C--:B------:R-:W-:Y:S01]  /*5970*/  FMUL R83, R83, R88.reuse ;  /* 0x0000005853537220 */ /* 0x080fe20000400000 */
[----:B------:R-:W-:Y:S01]  /*5980*/  ISETP.GT.AND P2, PT, R4, 0x11, PT ;  /* 0x000000110400780c */ /* 0x000fe20003f44270 */
[----:B------:R-:W-:Y:S01]  /*5990*/  @P0 STG.E desc[UR36][R8.64+0x24], R61 ;  /* 0x0000243d08000986 */ /* 0x000fe2000c101924 */
[----:B------:R-:W-:Y:S01]  /*59a0*/  ISETP.GT.AND P0, PT, R3, 0x8, P4 ;  /* 0x000000080300780c */ /* 0x000fe20002704270 */
[-C--:B------:R-:W-:Y:S01]  /*59b0*/  FMUL R85, R85, R88.reuse ;  /* 0x0000005855557220 */ /* 0x080fe20000400000 */
[----:B------:R-:W-:Y:S01]  /*59c0*/  F2FP.TF32.F32.PACK_B R65, R65 ;  /* 0x00000041ff41723e */ /* 0x000fe200024050ff */
[-C--:B0-----:R-:W-:Y:S01]  /*59d0*/  FMUL R13, R62, R88.reuse ;  /* 0x000000583e0d7220 */ /* 0x081fe20000400000 */
[----:B------:R-:W-:Y:S01]  /*59e0*/  F2FP.TF32.F32.PACK_B R67, R67 ;  /* 0x00000043ff43723e */ /* 0x000fe200024050ff */
[-C--:B------:R-:W-:Y:S01]  /*59f0*/  FMUL R87, R87, R88.reuse ;  /* 0x0000005857577220 */ /* 0x080fe20000400000 */
[----:B------:R-:W-:Y:S01]  /*5a00*/  F2FP.TF32.F32.PACK_B R69, R69 ;  /* 0x00000045ff45723e */ /* 0x000fe200024050ff */
[-C--:B-1----:R-:W-:Y:S01]  /*5a10*/  FMUL R5, R64, R88.reuse ;  /* 0x0000005840057220 */ /* 0x082fe20000400000 */
[----:B------:R-:W-:Y:S01]  /*5a20*/  F2FP.TF32.F32.PACK_B R13, R13 ;  /* 0x0000000dff0d723e */ /* 0x000fe200024050ff */
[-C--:B------:R-:W-:Y:S01]  /*5a30*/  FMUL R57, R24, R88.reuse ;  /* 0x0000005818397220 */ /* 0x080fe20000400000 */
[----:B------:R-:W-:Y:S01]  /*5a40*/  F2FP.TF32.F32.PACK_B R71, R71 ;  /* 0x00000047ff47723e */ /* 0x000fe200024050ff */
[-C--:B------:R-:W-:Y:S01]  /*5a50*/  FMUL R25, R25, R88.reuse ;  /* 0x0000005819197220 */ /* 0x080fe20000400000 */
[----:B------:R-:W-:Y:S01]  /*5a60*/  F2FP.TF32.F32.PACK_B R5, R5 ;  /* 0x00000005ff05723e */ /* 0x000fe200024050ff */
[----:B------:R-:W-:Y:S01]  /*5a70*/  @P0 STG.E desc[UR36][R10.64+0x24], R63 ;  /* 0x0000243f0a000986 */ /* 0x000fe2000c101924 */
[----:B------:R-:W-:Y:S01]  /*5a80*/  ISETP.GT.AND P0, PT, R3, RZ, P3 ;  /* 0x000000ff0300720c */ /* 0x000fe20001f04270 */
[-C--:B------:R-:W-:Y:S01]  /*5a90*/  FMUL R27, R27, R88.reuse ;  /* 0x000000581b1b7220 */ /* 0x080fe20000400000 */
[----:B------:R-:W-:Y:S01]  /*5aa0*/  F2FP.TF32.F32.PACK_B R73, R73 ;  /* 0x00000049ff49723e */ /* 0x000fe200024050ff */
[----:B------:R0:W-:Y:S01]  /*5ab0*/  @P1 STG.E desc[UR36][R10.64+0x20], R13 ;  /* 0x0000200d0a001986 */ /* 0x0001e2000c101924 */
[C---:B------:R-:W-:Y:S01]  /*5ac0*/  ISETP.GT.AND P1, PT, R4.reuse, 0x19, PT ;  /* 0x000000190400780c */ /* 0x040fe20003f24270 */
[-C--:B------:R-:W-:Y:S01]  /*5ad0*/  FMUL R29, R29, R88.reuse ;  /* 0x000000581d1d7220 */ /* 0x080fe20000400000 */
[----:B------:R-:W-:Y:S01]  /*5ae0*/  F2FP.TF32.F32.PACK_B R75, R75 ;  /* 0x0000004bff4b723e */ /* 0x000fe200024050ff */
[-C--:B------:R-:W-:Y:S01]  /*5af0*/  FMUL R31, R31, R88.reuse ;  /* 0x000000581f1f7220 */ /* 0x080fe20000400000 */
[C---:B------:R-:W-:Y:S01]  /*5b00*/  ISETP.GT.AND P5, PT, R4.reuse, 0x28, PT ;  /* 0x000000280400780c */ /* 0x040fe20003fa4270 */
[-C--:B------:R-:W-:Y:S01]  /*5b10*/  FMUL R33, R33, R88.reuse ;  /* 0x0000005821217220 */ /* 0x080fe20000400000 */
[----:B------:R-:W-:Y:S01]  /*5b20*/  ISETP.GT.AND P4, PT, R4, 0x29, PT ;  /* 0x000000290400780c */ /* 0x000fe20003f84270 */
[-C--:B------:R-:W-:Y:S01]  /*5b30*/  FMUL R35, R35, R88.reuse ;  /* 0x0000005823237220 */ /* 0x080fe20000400000 */
[----:B------:R-:W-:Y:S01]  /*5b40*/  F2FP.TF32.F32.PACK_B R77, R77 ;  /* 0x0000004dff4d723e */ /* 0x000fe200024050ff */
[----:B------:R1:W-:Y:S01]  /*5b50*/  @P0 STG.E desc[UR36][R8.64+0x40], R5 ;  /* 0x0000400508000986 */ /* 0x0003e2000c101924 */
[----:B------:R-:W-:Y:S01]  /*5b60*/  ISETP.GT.AND P0, PT, R3, RZ, P2 ;  /* 0x000000ff0300720c */ /* 0x000fe20001704270 */
[-C--:B0-----:R-:W-:Y:S01]  /*5b70*/  FMUL R13, R66, R88.reuse ;  /* 0x00000058420d7220 */ /* 0x081fe20000400000 */
[----:B------:R-:W-:Y:S01]  /*5b80*/  F2FP.TF32.F32.PACK_B R79, R79 ;  /* 0x0000004fff4f723e */ /* 0x000fe200024050ff */
[-C--:B------:R-:W-:Y:S01]  /*5b90*/  FMUL R37, R37, R88.reuse ;  /* 0x0000005825257220 */ /* 0x080fe20000400000 */
[----:B------:R-:W-:Y:S01]  /*5ba0*/  F2FP.TF32.F32.PACK_B R81, R81 ;  /* 0x00000051ff51723e */ /* 0x000fe200024050ff */
[-C--:B------:R-:W-:Y:S01]  /*5bb0*/  FMUL R39, R39, R88.reuse ;  /* 0x0000005827277220 */ /* 0x080fe20000400000 */
[----:B------:R-:W-:Y:S01]  /*5bc0*/  F2FP.TF32.F32.PACK_B R13, R13 ;  /* 0x0000000dff0d723e */ /* 0x000fe200024050ff */
[-C--:B------:R-:W-:Y:S01]  /*5bd0*/  FMUL R41, R41, R88.reuse ;  /* 0x0000005829297220 */ /* 0x080fe20000400000 */
[----:B------:R-:W-:Y:S01]  /*5be0*/  F2FP.TF32.F32.PACK_B R83, R83 ;  /* 0x00000053ff53723e */ /* 0x000fe200024050ff */
[-C--:B------:R-:W-:Y:S01]  /*5bf0*/  FMUL R43, R43, R88.reuse ;  /* 0x000000582b2b7220 */ /* 0x080fe20000400000 */
[----:B------:R-:W-:Y:S01]  /*5c00*/  P2R R58, PR, RZ, 0x20 ;  /* 0x00000020ff3a7803 */ /* 0x000fe20000000000 */
[-C--:B-1----:R-:W-:Y:S01]  /*5c10*/  FMUL R5, R68, R88.reuse ;  /* 0x0000005844057220 */ /* 0x082fe20000400000 */
[----:B------:R-:W-:Y:S01]  /*5c20*/  P2R R56, PR, RZ, 0x10 ;  /* 0x00000010ff387803 */ /* 0x000fe20000000000 */
[----:B------:R-:W-:Y:S01]  /*5c30*/  @P0 STG.E desc[UR36][R8.64+0x44], R65 ;  /* 0x0000444108000986 */ /* 0x000fe2000c101924 */
[----:B------:R-:W-:Y:S01]  /*5c40*/  ISETP.GT.AND P0, PT, R3, 0x8, P3 ;  /* 0x000000080300780c */ /* 0x000fe20001f04270 */
[-C--:B------:R-:W-:Y:S01]  /*5c50*/  FMUL R45, R45, R88.reuse ;  /* 0x000000582d2d7220 */ /* 0x080fe20000400000 */
[----:B------:R-:W-:Y:S01]  /*5c60*/  F2FP.TF32.F32.PACK_B R5, R5 ;  /* 0x00000005ff05723e */ /* 0x000fe200024050ff */
[-C--:B------:R-:W-:Y:S01]  /*5c70*/  FMUL R47, R47, R88.reuse ;  /* 0x000000582f2f7220 */ /* 0x080fe20000400000 */
[----:B------:R-:W-:Y:S01]  /*5c80*/  ISETP.GT.AND P3, PT, R4, 0x30, PT ;  /* 0x000000300400780c */ /* 0x000fe20003f64270 */
[-C--:B------:R-:W-:Y:S01]  /*5c90*/  FMUL R49, R49, R88.reuse ;  /* 0x0000005831317220 */ /* 0x080fe20000400000 */
[----:B------:R-:W-:Y:S01]  /*5ca0*/  F2FP.TF32.F32.PACK_B R85, R85 ;  /* 0x00000055ff55723e */ /* 0x000fe200024050ff */
[-C--:B------:R-:W-:Y:S01]  /*5cb0*/  FMUL R51, R51, R88.reuse ;  /* 0x0000005833337220 */ /* 0x080fe20000400000 */
[----:B------:R-:W-:Y:S01]  /*5cc0*/  F2FP.TF32.F32.PACK_B R87, R87 ;  /* 0x00000057ff57723e */ /* 0x000fe200024050ff */
[-C--:B------:R-:W-:Y:S01]  /*5cd0*/  FMUL R53, R53, R88.reuse ;  /* 0x0000005835357220 */ /* 0x080fe20000400000 */
[----:B------:R-:W-:Y:S01]  /*5ce0*/  F2FP.TF32.F32.PACK_B R57, R57 ;  /* 0x00000039ff39723e */ /* 0x000fe200024050ff */
[----:B------:R-:W-:Y:S01]  /*5cf0*/  FMUL R55, R55, R88 ;  /* 0x0000005837377220 */ /* 0x000fe20000400000 */
[----:B------:R-:W-:Y:S01]  /*5d00*/  F2FP.TF32.F32.PACK_B R25, R25 ;  /* 0x00000019ff19723e */ /* 0x000fe200024050ff */
[----:B------:R0:W-:Y:S01]  /*5d10*/  @P0 STG.E desc[UR36][R10.64+0x40], R13 ;  /* 0x0000400d0a000986 */ /* 0x0001e2000c101924 */
[----:B------:R-:W-:-:S02]  /*5d20*/  ISETP.GT.AND P0, PT, R3, 0x8, P2 ;  /* 0x000000080300780c */ /* 0x000fc40001704270 */
[----:B------:R-:W-:Y:S02]  /*5d30*/  ISETP.GT.AND P2, PT, R4, 0x18, PT ;  /* 0x000000180400780c */ /* 0x000fe40003f44270 */
[----:B------:R-:W-:Y:S02]  /*5d40*/  F2FP.TF32.F32.PACK_B R27, R27 ;  /* 0x0000001bff1b723e */ /* 0x000fe400024050ff */
[----:B------:R-:W-:Y:S02]  /*5d50*/  F2FP.TF32.F32.PACK_B R29, R29 ;  /* 0x0000001dff1d723e */ /* 0x000fe400024050ff */
[----:B------:R-:W-:Y:S02]  /*5d60*/  F2FP.TF32.F32.PACK_B R31, R31 ;  /* 0x0000001fff1f723e */ /* 0x000fe400024050ff */
[----:B------:R-:W-:Y:S01]  /*5d70*/  F2FP.TF32.F32.PACK_B R33, R33 ;  /* 0x00000021ff21723e */ /* 0x000fe200024050ff */
[----:B0-----:R-:W-:Y:S01]  /*5d80*/  FMUL R13, R70, R88 ;  /* 0x00000058460d7220 */ /* 0x001fe20000400000 */
[----:B------:R-:W-:Y:S01]  /*5d90*/  F2FP.TF32.F32.PACK_B R35, R35 ;  /* 0x00000023ff23723e */ /* 0x000fe200024050ff */
[----:B------:R-:W-:Y:S01]  /*5da0*/  @P0 STG.E desc[UR36][R10.64+0x44], R67 ;  /* 0x000044430a000986 */ /* 0x000fe2000c101924 */
[----:B------:R-:W-:-:S02]  /*5db0*/  ISETP.GT.AND P0, PT, R3, RZ, P2 ;  /* 0x000000ff0300720c */ /* 0x000fc40001704270 */
[----:B------:R-:W-:Y:S02]  /*5dc0*/  F2FP.TF32.F32.PACK_B R13, R13 ;  /* 0x0000000dff0d723e */ /* 0x000fe400024050ff */
[----:B------:R-:W-:Y:S02]  /*5dd0*/  F2FP.TF32.F32.PACK_B R37, R37 ;  /* 0x00000025ff25723e */ /* 0x000fe400024050ff */
[----:B------:R-:W-:Y:S02]  /*5de0*/  F2FP.TF32.F32.PACK_B R39, R39 ;  /* 0x00000027ff27723e */ /* 0x000fe400024050ff */
[----:B------:R-:W-:Y:S02]  /*5df0*/  F2FP.TF32.F32.PACK_B R41, R41 ;  /* 0x00000029ff29723e */ /* 0x000fe400024050ff */
[----:B------:R-:W-:Y:S02]  /*5e00*/  F2FP.TF32.F32.PACK_B R43, R43 ;  /* 0x0000002bff2b723e */ /* 0x000fe400024050ff */
[----:B------:R-:W-:Y:S01]  /*5e10*/  F2FP.TF32.F32.PACK_B R45, R45 ;  /* 0x0000002dff2d723e */ /* 0x000fe200024050ff */
[----:B------:R0:W-:Y:S01]  /*5e20*/  @P0 STG.E desc[UR36][R8.64+0x60], R5 ;  /* 0x0000600508000986 */ /* 0x0001e2000c101924 */
[----:B------:R-:W-:-:S02]  /*5e30*/  ISETP.GT.AND P0, PT, R3, RZ, P1 ;  /* 0x000000ff0300720c */ /* 0x000fc40000f04270 */
[----:B------:R-:W-:Y:S02]  /*5e40*/  F2FP.TF32.F32.PACK_B R47, R47 ;  /* 0x0000002fff2f723e */ /* 0x000fe400024050ff */
[----:B------:R-:W-:Y:S02]  /*5e50*/  F2FP.TF32.F32.PACK_B R49, R49 ;  /* 0x00000031ff31723e */ /* 0x000fe400024050ff */
[----:B------:R-:W-:Y:S02]  /*5e60*/  F2FP.TF32.F32.PACK_B R51, R51 ;  /* 0x00000033ff33723e */ /* 0x000fe400024050ff */
[----:B------:R-:W-:Y:S02]  /*5e70*/  F2FP.TF32.F32.PACK_B R53, R53 ;  /* 0x00000035ff35723e */ /* 0x000fe400024050ff */
[----:B------:R-:W-:Y:S01]  /*5e80*/  F2FP.TF32.F32.PACK_B R55, R55 ;  /* 0x00000037ff37723e */ /* 0x000fe200024050ff */
[----:B0-----:R-:W-:Y:S02]  /*5e90*/  FMUL R5, R72, R88 ;  /* 0x0000005848057220 */ /* 0x001fe40000400000 */
[----:B------:R-:W-:Y:S01]  /*5ea0*/  @P0 STG.E desc[UR36][R8.64+0x64], R69 ;  /* 0x0000644508000986 */ /* 0x000fe2000c101924 */
[----:B------:R-:W-:-:S02]  /*5eb0*/  ISETP.GT.AND P0, PT, R3, 0x8, P2 ;  /* 0x000000080300780c */ /* 0x000fc40001704270 */
[----:B------:R-:W-:Y:S02]  /*5ec0*/  ISETP.GT.AND P2, PT, R4, 0x20, PT ;  /* 0x000000200400780c */ /* 0x000fe40003f44270 */
[----:B------:R-:W-:-:S09]  /*5ed0*/  F2FP.TF32.F32.PACK_B R5, R5 ;  /* 0x00000005ff05723e */ /* 0x000fd200024050ff */
[----:B------:R0:W-:Y:S01]  /*5ee0*/  @P0 STG.E desc[UR36][R10.64+0x60], R13 ;  /* 0x0000600d0a000986 */ /* 0x0001e2000c101924 */
[----:B------:R-:W-:Y:S02]  /*5ef0*/  ISETP.GT.AND P0, PT, R3, 0x8, P1 ;  /* 0x000000080300780c */ /* 0x000fe40000f04270 */
[----:B------:R-:W-:Y:S01]  /*5f00*/  ISETP.GT.AND P1, PT, R4, 0x21, PT ;  /* 0x000000210400780c */ /* 0x000fe20003f24270 */
[----:B0-----:R-:W-:-:S10]  /*5f10*/  FMUL R13, R74, R88 ;  /* 0x000000584a0d7220 */ /* 0x001fd40000400000 */
[----:B------:R-:W-:Y:S01]  /*5f20*/  @P0 STG.E desc[UR36][R10.64+0x64], R71 ;  /* 0x000064470a000986 */ /* 0x000fe2000c101924 */
[----:B------:R-:W-:Y:S02]  /*5f30*/  ISETP.GT.AND P0, PT, R3, RZ, P2 ;  /* 0x000000ff0300720c */ /* 0x000fe40001704270 */
[----:B------:R-:W-:-:S11]  /*5f40*/  F2FP.TF32.F32.PACK_B R13, R13 ;  /* 0x0000000dff0d723e */ /* 0x000fd600024050ff */
[----:B------:R0:W-:Y:S01]  /*5f50*/  @P0 STG.E desc[UR36][R8.64+0x80], R5 ;  /* 0x0000800508000986 */ /* 0x0001e2000c101924 */
[----:B------:R-:W-:Y:S01]  /*5f60*/  ISETP.GT.AND P0, PT, R3, RZ, P1 ;  /* 0x000000ff0300720c */ /* 0x000fe20000f04270 */
[----:B0-----:R-:W-:-:S12]  /*5f70*/  FMUL R5, R76, R88 ;  /* 0x000000584c057220 */ /* 0x001fd80000400000 */
[----:B------:R-:W-:Y:S01]  /*5f80*/  @P0 STG.E desc[UR36][R8.64+0x84], R73 ;  /* 0x0000844908000986 */ /* 0x000fe2000c101924 */
[----:B------:R-:W-:Y:S02]  /*5f90*/  ISETP.GT.AND P0, PT, R3, 0x8, P2 ;  /* 0x000000080300780c */ /* 0x000fe40001704270 */
[----:B------:R-:W-:Y:S02]  /*5fa0*/  F2FP.TF32.F32.PACK_B R5, R5 ;  /* 0x00000005ff05723e */ /* 0x000fe400024050ff */
[----:B------:R-:W-:-:S09]  /*5fb0*/  ISETP.GT.AND P2, PT, R4, 0x38, PT ;  /* 0x000000380400780c */ /* 0x000fd20003f44270 */
[----:B------:R0:W-:Y:S01]  /*5fc0*/  @P0 STG.E desc[UR36][R10.64+0x80], R13 ;  /* 0x0000800d0a000986 */ /* 0x0001e2000c101924 */
[----:B------:R-:W-:Y:S01]  /*5fd0*/  ISETP.GT.AND P0, PT, R3, 0x8, P1 ;  /* 0x000000080300780c */ /* 0x000fe20000f04270 */
[----:B0-----:R-:W-:-:S12]  /*5fe0*/  FMUL R13, R78, R88 ;  /* 0x000000584e0d7220 */ /* 0x001fd80000400000 */
        /* <DEDUP_REMOVED lines=8> */
[----:B------:R-:W-:-:S11]  /*6070*/  F2FP.TF32.F32.PACK_B R5, R5 ;  /* 0x00000005ff05723e */ /* 0x000fd600024050ff */
[----:B------:R0:W-:Y:S01]  /*6080*/  @P0 STG.E desc[UR36][R10.64+0xa0], R13 ;  /* 0x0000a00d0a000986 */ /* 0x0001e2000c101924 */
[C---:B------:R-:W-:Y:S02]  /*6090*/  ISETP.GT.AND P0, PT, R3.reuse, 0x8, P4 ;  /* 0x000000080300780c */ /* 0x040fe40002704270 */
[----:B------:R-:W-:Y:S01]  /*60a0*/  ISETP.GT.AND P4, PT, R3, 0x8, P2 ;  /* 0x000000080300780c */ /* 0x000fe20001784270 */
[----:B0-----:R-:W-:-:S10]  /*60b0*/  FMUL R13, R82, R88 ;  /* 0x00000058520d7220 */ /* 0x001fd40000400000 */
[----:B------:R-:W-:Y:S01]  /*60c0*/  @P0 STG.E desc[UR36][R10.64+0xa4], R79 ;  /* 0x0000a44f0a000986 */ /* 0x000fe2000c101924 */
[----:B------:R-:W-:Y:S02]  /*60d0*/  ISETP.GT.AND P0, PT, R3, RZ, P3 ;  /* 0x000000ff0300720c */ /* 0x000fe40001f04270 */
[----:B------:R-:W-:-:S11]  /*60e0*/  F2FP.TF32.F32.PACK_B R13, R13 ;  /* 0x0000000dff0d723e */ /* 0x000fd600024050ff */
[----:B------:R0:W-:Y:S01]  /*60f0*/  @P0 STG.E desc[UR36][R8.64+0xc0], R5 ;  /* 0x0000c00508000986 */ /* 0x0001e2000c101924 */
[----:B------:R-:W-:-:S04]  /*6100*/  ISETP.GT.AND P0, PT, R4, 0x31, PT ;  /* 0x000000310400780c */ /* 0x000fc80003f04270 */
[----:B------:R-:W-:Y:S01]  /*6110*/  ISETP.GT.AND P1, PT, R3, RZ, P0 ;  /* 0x000000ff0300720c */ /* 0x000fe20000724270 */
[----:B0-----:R-:W-:-:S05]  /*6120*/  FMUL R5, R84, R88 ;  /* 0x0000005854057220 */ /* 0x001fca0000400000 */
[----:B------:R-:W-:-:S07]  /*6130*/  F2FP.TF32.F32.PACK_B R5, R5 ;  /* 0x00000005ff05723e */ /* 0x000fce00024050ff */
[----:B------:R-:W-:Y:S01]  /*6140*/  @P1 STG.E desc[UR36][R8.64+0xc4], R81 ;  /* 0x0000c45108001986 */ /* 0x000fe2000c101924 */
[----:B------:R-:W-:-:S13]  /*6150*/  ISETP.GT.AND P1, PT, R3, 0x8, P3 ;  /* 0x000000080300780c */ /* 0x000fda0001f24270 */
[----:B------:R0:W-:Y:S01]  /*6160*/  @P1 STG.E desc[UR36][R10.64+0xc0], R13 ;  /* 0x0000c00d0a001986 */ /* 0x0001e2000c101924 */
[----:B------:R-:W-:-:S13]  /*6170*/  ISETP.GT.AND P1, PT, R3, 0x8, P0 ;  /* 0x000000080300780c */ /* 0x000fda0000724270 */
[----:B------:R-:W-:Y:S01]  /*6180*/  @P1 STG.E desc[UR36][R10.64+0xc4], R83 ;  /* 0x0000c4530a001986 */ /* 0x000fe2000c101924 */
[----:B------:R-:W-:-:S05]  /*6190*/  IADD3 R14, P1, R91, R10, RZ ;  /* 0x0000000a5b0e7210 */ /* 0x000fca0007f3e0ff */
[----:B------:R-:W-:Y:S01]  /*61a0*/  IMAD.X R15, R89, 0x1, R11, P1 ;  /* 0x00000001590f7824 */ /* 0x000fe200008e060b */
[----:B------:R-:W-:-:S13]  /*61b0*/  ISETP.GT.AND P1, PT, R3, RZ, P2 ;  /* 0x000000ff0300720c */ /* 0x000fda0001724270 */
[----:B------:R1:W-:Y:S01]  /*61c0*/  @P1 STG.E desc[UR36][R8.64+0xe0], R5 ;  /* 0x0000e00508001986 */ /* 0x0003e2000c101924 */
[----:B------:R-:W-:-:S05]  /*61d0*/  IADD3 R20, P1, R91, R10, RZ ;  /* 0x0000000a5b147210 */ /* 0x000fca0007f3e0ff */
[----:B------:R-:W-:Y:S01]  /*61e0*/  IMAD.X R21, R89, 0x1, R11, P1 ;  /* 0x0000000159157824 */ /* 0x000fe200008e060b */
[----:B------:R-:W-:-:S05]  /*61f0*/  IADD3 R12, P1, R91, R8, RZ ;  /* 0x000000085b0c7210 */ /* 0x000fca0007f3e0ff */
[----:B0-----:R-:W-:Y:S01]  /*6200*/  IMAD.X R13, R89, 0x1, R9, P1 ;  /* 0x00000001590d7824 */ /* 0x001fe200008e0609 */
[----:B------:R-:W-:Y:S01]  /*6210*/  ISETP.GT.AND P1, PT, R4, 0x39, PT ;  /* 0x000000390400780c */ /* 0x000fe20003f24270 */
[----:B-1----:R-:W-:-:S03]  /*6220*/  FMUL R5, R86, R88 ;  /* 0x0000005856057220 */ /* 0x002fc60000400000 */
[----:B------:R-:W-:Y:S02]  /*6230*/  ISETP.GT.AND P5, PT, R3, RZ, P1 ;  /* 0x000000ff0300720c */ /* 0x000fe40000fa4270 */
[----:B------:R-:W-:-:S11]  /*6240*/  F2FP.TF32.F32.PACK_B R5, R5 ;  /* 0x00000005ff05723e */ /* 0x000fd600024050ff */
[----:B------:R-:W-:Y:S01]  /*6250*/  @P5 STG.E desc[UR36][R8.64+0xe4], R85 ;  /* 0x0000e45508005986 */ /* 0x000fe2000c101924 */
[----:B------:R-:W-:-:S03]  /*6260*/  ISETP.GT.AND P5, PT, R4, 0x1, PT ;  /* 0x000000010400780c */ /* 0x000fc60003fa4270 */
[----:B------:R0:W-:Y:S01]  /*6270*/  @P4 STG.E desc[UR36][R10.64+0xe0], R5 ;  /* 0x0000e0050a004986 */ /* 0x0001e2000c101924 */
[C---:B------:R-:W-:Y:S02]  /*6280*/  ISETP.GT.AND P4, PT, R3.reuse, 0x8, P1 ;  /* 0x000000080300780c */ /* 0x040fe40000f84270 */
[----:B------:R-:W-:Y:S01]  /*6290*/  ISETP.GT.AND P5, PT, R3, 0x80, P5 ;  /* 0x000000800300780c */ /* 0x000fe20002fa4270 */
[----:B0-----:R-:W-:-:S10]  /*62a0*/  FMUL R5, R26, R88 ;  /* 0x000000581a057220 */ /* 0x001fd40000400000 */
[----:B------:R0:W-:Y:S01]  /*62b0*/  @P4 STG.E desc[UR36][R10.64+0xe4], R87 ;  /* 0x0000e4570a004986 */ /* 0x0001e2000c101924 */
[C---:B------:R-:W-:Y:S01]  /*62c0*/  ISETP.GT.AND P4, PT, R3.reuse, 0x80, P6 ;  /* 0x000000800300780c */ /* 0x040fe20003784270 */
[----:B------:R-:W-:Y:S01]  /*62d0*/  @P5 IMAD.MOV.U32 R8, RZ, RZ, R12 ;  /* 0x000000ffff085224 */ /* 0x000fe200078e000c */
[----:B------:R-:W-:Y:S01]  /*62e0*/  ISETP.GT.AND P6, PT, R3, 0x88, P6 ;  /* 0x000000880300780c */ /* 0x000fe200037c4270 */
[----:B------:R-:W-:Y:S01]  /*62f0*/  @P5 IMAD.MOV.U32 R9, RZ, RZ, R13 ;  /* 0x000000ffff095224 */ /* 0x000fe200078e000d */
[----:B------:R-:W-:Y:S01]  /*6300*/  F2FP.TF32.F32.PACK_B R5, R5 ;  /* 0x00000005ff05723e */ /* 0x000fe200024050ff */
[----:B0-----:R-:W-:-:S08]  /*6310*/  FMUL R11, R28, R88 ;  /* 0x000000581c0b7220 */ /* 0x001fd00000400000 */
[----:B------:R-:W-:Y:S01]  /*6320*/  @P4 STG.E desc[UR36][R12.64], R57 ;  /* 0x000000390c004986 */ /* 0x000fe2000c101924 */
[----:B------:R-:W-:Y:S02]  /*6330*/  ISETP.NE.AND P4, PT, R56, RZ, PT ;  /* 0x000000ff3800720c */ /* 0x000fe40003f85270 */
[----:B------:R-:W-:Y:S01]  /*6340*/  F2FP.TF32.F32.PACK_B R11, R11 ;  /* 0x0000000bff0b723e */ /* 0x000fe200024050ff */
[----:B------:R-:W-:Y:S01]  /*6350*/  @P5 STG.E desc[UR36][R8.64+0x4], R25 ;  /* 0x0000041908005986 */ /* 0x000fe2000c101924 */
[----:B------:R-:W-:-:S03]  /*6360*/  ISETP.NE.AND P5, PT, R58, RZ, PT ;  /* 0x000000ff3a00720c */ /* 0x000fc60003fa5270 */
[----:B------:R0:W-:Y:S01]  /*6370*/  @P6 STG.E desc[UR36][R14.64], R5 ;  /* 0x000000050e006986 */ /* 0x0001e2000c101924 */
[----:B------:R-:W-:-:S04]  /*6380*/  ISETP.GT.AND P6, PT, R4, 0x1, PT ;  /* 0x000000010400780c */ /* 0x000fc80003fc4270 */
[----:B------:R-:W-:Y:S01]  /*6390*/  ISETP.GT.AND P6, PT, R3, 0x88, P6 ;  /* 0x000000880300780c */ /* 0x000fe200037c4270 */
[-C--:B0-----:R-:W-:Y:S01]  /*63a0*/  FMUL R5, R30, R88.reuse ;  /* 0x000000581e057220 */ /* 0x081fe20000400000 */
[----:B------:R-:W-:-:S04]  /*63b0*/  FMUL R15, R50, R88 ;  /* 0x00000058320f7220 */ /* 0x000fc80000400000 */
[----:B------:R-:W-:-:S07]  /*63c0*/  F2FP.TF32.F32.PACK_B R5, R5 ;  /* 0x00000005ff05723e */ /* 0x000fce00024050ff */
[----:B------:R0:W-:Y:S01]  /*63d0*/  @P6 STG.E desc[UR36][R20.64+0x4], R27 ;  /* 0x0000041b14006986 */ /* 0x0001e2000c101924 */
[----:B------:R-:W-:Y:S02]  /*63e0*/  ISETP.GT.AND P6, PT, R4, 0x8, PT ;  /* 0x000000080400780c */ /* 0x000fe40003fc4270 */
[----:B------:R-:W-:Y:S02]  /*63f0*/  F2FP.TF32.F32.PACK_B R15, R15 ;  /* 0x0000000fff0f723e */ /* 0x000fe400024050ff */
[----:B------:R-:W-:Y:S01]  /*6400*/  ISETP.GT.AND P6, PT, R3, 0x80, P6 ;  /* 0x000000800300780c */ /* 0x000fe200037c4270 */
[----:B0-----:R-:W-:-:S05]  /*6410*/  FMUL R21, R52, R88 ;  /* 0x0000005834157220 */ /* 0x001fca0000400000 */
[----:B------:R-:W-:-:S07]  /*6420*/  F2FP.TF32.F32.PACK_B R21, R21 ;  /* 0x00000015ff15723e */ /* 0x000fce00024050ff */
[----:B------:R-:W-:Y:S02]  /*6430*/  @P6 IMAD.MOV.U32 R8, RZ, RZ, R12 ;  /* 0x000000ffff086224 */ /* 0x000fe400078e000c */
[----:B------:R-:W-:-:S05]  /*6440*/  @P6 IMAD.MOV.U32 R9, RZ, RZ, R13 ;  /* 0x000000ffff096224 */ /* 0x000fca00078e000d */
[----:B------:R0:W-:Y:S01]  /*6450*/  @P6 STG.E desc[UR36][R8.64+0x20], R11 ;  /* 0x0000200b08006986 */ /* 0x0001e2000c101924 */
[----:B------:R-:W-:-:S04]  /*6460*/  ISETP.GT.AND P6, PT, R4, 0x9, PT ;  /* 0x000000090400780c */ /* 0x000fc80003fc4270 */
[----:B------:R-:W-:Y:S01]  /*6470*/  ISETP.GT.AND P6, PT, R3, 0x80, P6 ;  /* 0x000000800300780c */ /* 0x000fe200037c4270 */
[----:B0-----:R-:W-:-:S05]  /*6480*/  FMUL R11, R32, R88 ;  /* 0x00000058200b7220 */ /* 0x001fca0000400000 */
[----:B------:R-:W-:-:S07]  /*6490*/  F2FP.TF32.F32.PACK_B R11, R11 ;  /* 0x0000000bff0b723e */ /* 0x000fce00024050ff */
[----:B------:R-:W-:Y:S02]  /*64a0*/  @P6 IMAD.MOV.U32 R8, RZ, RZ, R12 ;  /* 0x000000ffff086224 */ /* 0x000fe400078e000c */
[----:B------:R-:W-:-:S05]  /*64b0*/  @P6 IMAD.MOV.U32 R9, RZ, RZ, R13 ;  /* 0x000000ffff096224 */ /* 0x000fca00078e000d */
[----:B------:R-:W-:Y:S01]  /*64c0*/  @P6 STG.E desc[UR36][R8.64+0x24], R29 ;  /* 0x0000241d08006986 */ /* 0x000fe2000c101924 */
[----:B------:R-:W-:-:S04]  /*64d0*/  ISETP.GT.AND P6, PT, R4, 0x8, PT ;  /* 0x000000080400780c */ /* 0x000fc80003fc4270 */
[----:B------:R-:W-:-:S13]  /*64e0*/  ISETP.GT.AND P6, PT, R3, 0x88, P6 ;  /* 0x000000880300780c */ /* 0x000fda00037c4270 */
[----:B------:R0:W-:Y:S01]  /*64f0*/  @P6 STG.E desc[UR36][R6.64+0x20], R5 ;  /* 0x0000200506006986 */ /* 0x0001e2000c101924 */
[----:B------:R-:W-:-:S04]  /*6500*/  ISETP.GT.AND P6, PT, R4, 0x9, PT ;  /* 0x000000090400780c */ /* 0x000fc80003fc4270 */
[----:B------:R-:W-:Y:S01]  /*6510*/  ISETP.GT.AND P6, PT, R3, 0x88, P6 ;  /* 0x000000880300780c */ /* 0x000fe200037c4270 */
[----:B0-----:R-:W-:-:S05]  /*6520*/  FMUL R5, R34, R88 ;  /* 0x0000005822057220 */ /* 0x001fca0000400000 */
[----:B------:R-:W-:-:S07]  /*6530*/  F2FP.TF32.F32.PACK_B R5, R5 ;  /* 0x00000005ff05723e */ /* 0x000fce00024050ff */
[----:B------:R-:W-:Y:S01]  /*6540*/  @P6 STG.E desc[UR36][R6.64+0x24], R31 ;  /* 0x0000241f06006986 */ /* 0x000fe2000c101924 */
[----:B------:R-:W-:-:S04]  /*6550*/  ISETP.GT.AND P6, PT, R4, 0x10, PT ;  /* 0x000000100400780c */ /* 0x000fc80003fc4270 */
[----:B------:R-:W-:-:S13]  /*6560*/  ISETP.GT.AND P6, PT, R3, 0x80, P6 ;  /* 0x000000800300780c */ /* 0x000fda00037c4270 */
        /* <DEDUP_REMOVED lines=54> */
[----:B------:R0:W-:Y:S01]  /*68d0*/  @P6 STG.E desc[UR36][R6.64+0x80], R5 ;  /* 0x0000800506006986 */ /* 0x0001e2000c101924 */
[----:B------:R-:W-:-:S04]  /*68e0*/  ISETP.GT.AND P6, PT, R4, 0x21, PT ;  /* 0x000000210400780c */ /* 0x000fc80003fc4270 */
[----:B------:R-:W-:-:S13]  /*68f0*/  ISETP.GT.AND P6, PT, R3, 0x88, P6 ;  /* 0x000000880300780c */ /* 0x000fda00037c4270 */
[----:B------:R-:W-:Y:S02]  /*6900*/  @P6 IMAD.MOV.U32 R4, RZ, RZ, R6 ;  /* 0x000000ffff046224 */ /* 0x000fe400078e0006 */
[----:B0-----:R-:W-:-:S05]  /*6910*/  @P6 IMAD.MOV.U32 R5, RZ, RZ, R7 ;  /* 0x000000ffff056224 */ /* 0x001fca00078e0007 */
[----:B------:R0:W-:Y:S01]  /*6920*/  @P6 STG.E desc[UR36][R4.64+0x84], R43 ;  /* 0x0000842b04006986 */ /* 0x0001e2000c101924 */
[C---:B------:R-:W-:Y:S02]  /*6930*/  ISETP.GT.AND P6, PT, R3.reuse, 0x80, P5 ;  /* 0x000000800300780c */ /* 0x040fe40002fc4270 */
[----:B------:R-:W-:-:S11]  /*6940*/  ISETP.GT.AND P5, PT, R3, 0x88, P5 ;  /* 0x000000880300780c */ /* 0x000fd60002fa4270 */
[----:B0-----:R-:W-:Y:S02]  /*6950*/  @P6 IMAD.MOV.U32 R4, RZ, RZ, R12 ;  /* 0x000000ffff046224 */ /* 0x001fe400078e000c */
[----:B------:R-:W-:-:S05]  /*6960*/  @P6 IMAD.MOV.U32 R5, RZ, RZ, R13 ;  /* 0x000000ffff056224 */ /* 0x000fca00078e000d */
[----:B------:R0:W-:Y:S01]  /*6970*/  @P6 STG.E desc[UR36][R4.64+0xa0], R9 ;  /* 0x0000a00904006986 */ /* 0x0001e2000c101924 */
[C---:B------:R-:W-:Y:S02]  /*6980*/  ISETP.GT.AND P6, PT, R3.reuse, 0x80, P4 ;  /* 0x000000800300780c */ /* 0x040fe400027c4270 */
[----:B------:R-:W-:Y:S01]  /*6990*/  ISETP.GT.AND P4, PT, R3, 0x88, P4 ;  /* 0x000000880300780c */ /* 0x000fe20002784270 */
[----:B0-----:R-:W-:-:S10]  /*69a0*/  FMUL R9, R48, R88 ;  /* 0x0000005830097220 */ /* 0x001fd40000400000 */
[----:B------:R-:W-:Y:S02]  /*69b0*/  @P6 IMAD.MOV.U32 R4, RZ, RZ, R12 ;  /* 0x000000ffff046224 */ /* 0x000fe400078e000c */
[----:B------:R-:W-:Y:S01]  /*69c0*/  @P6 IMAD.MOV.U32 R5, RZ, RZ, R13 ;  /* 0x000000ffff056224 */ /* 0x000fe200078e000d */
[----:B------:R-:W-:-:S04]  /*69d0*/  F2FP.TF32.F32.PACK_B R9, R9 ;  /* 0x00000009ff09723e */ /* 0x000fc800024050ff */
[----:B------:R0:W-:Y:S02]  /*69e0*/  @P6 STG.E desc[UR36][R4.64+0xa4], R45 ;  /* 0x0000a42d04006986 */ /* 0x0001e4000c101924 */
[----:B0-----:R-:W-:Y:S02]  /*69f0*/  @P5 IMAD.MOV.U32 R4, RZ, RZ, R6 ;  /* 0x000000ffff045224 */ /* 0x001fe400078e0006 */
[----:B------:R-:W-:-:S05]  /*6a00*/  @P5 IMAD.MOV.U32 R5, RZ, RZ, R7 ;  /* 0x000000ffff055224 */ /* 0x000fca00078e0007 */
[----:B------:R0:W-:Y:S01]  /*6a10*/  @P5 STG.E desc[UR36][R4.64+0xa0], R11 ;  /* 0x0000a00b04005986 */ /* 0x0001e2000c101924 */
[C---:B------:R-:W-:Y:S02]  /*6a20*/  ISETP.GT.AND P5, PT, R3.reuse, 0x80, P3 ;  /* 0x000000800300780c */ /* 0x040fe40001fa4270 */
[----:B------:R-:W-:Y:S01]  /*6a30*/  ISETP.GT.AND P3, PT, R3, 0x88, P3 ;  /* 0x000000880300780c */ /* 0x000fe20001f64270 */
[----:B0-----:R-:W-:Y:S02]  /*6a40*/  @P4 IMAD.MOV.U32 R4, RZ, RZ, R6 ;  /* 0x000000ffff044224 */ /* 0x001fe400078e0006 */
[----:B------:R-:W-:Y:S01]  /*6a50*/  FMUL R11, R54, R88 ;  /* 0x00000058360b7220 */ /* 0x000fe20000400000 */
[----:B------:R-:W-:-:S04]  /*6a60*/  @P4 IMAD.MOV.U32 R5, RZ, RZ, R7 ;  /* 0x000000ffff054224 */ /* 0x000fc800078e0007 */
[----:B------:R-:W-:Y:S01]  /*6a70*/  F2FP.TF32.F32.PACK_B R11, R11 ;  /* 0x0000000bff0b723e */ /* 0x000fe200024050ff */
[----:B------:R0:W-:Y:S01]  /*6a80*/  @P4 STG.E desc[UR36][R4.64+0xa4], R47 ;  /* 0x0000a42f04004986 */ /* 0x0001e2000c101924 */
[C---:B------:R-:W-:Y:S02]  /*6a90*/  ISETP.GT.AND P4, PT, R3.reuse, 0x80, P0 ;  /* 0x000000800300780c */ /* 0x040fe40000784270 */
[----:B------:R-:W-:Y:S01]  /*6aa0*/  ISETP.GT.AND P0, PT, R3, 0x88, P0 ;  /* 0x000000880300780c */ /* 0x000fe20000704270 */
[----:B0-----:R-:W-:Y:S02]  /*6ab0*/  @P5 IMAD.MOV.U32 R4, RZ, RZ, R12 ;  /* 0x000000ffff045224 */ /* 0x001fe400078e000c */
[----:B------:R-:W-:-:S05]  /*6ac0*/  @P5 IMAD.MOV.U32 R5, RZ, RZ, R13 ;  /* 0x000000ffff055224 */ /* 0x000fca00078e000d */
        /* <DEDUP_REMOVED lines=10> */
[----:B------:R0:W-:Y:S02]  /*6b70*/  @P3 STG.E desc[UR36][R4.64+0xc0], R15 ;  /* 0x0000c00f04003986 */ /* 0x0001e4000c101924 */
[----:B0-----:R-:W-:Y:S02]  /*6b80*/  @P0 IMAD.MOV.U32 R4, RZ, RZ, R6 ;  /* 0x000000ffff040224 */ /* 0x001fe400078e0006 */
[----:B------:R-:W-:-:S05]  /*6b90*/  @P0 IMAD.MOV.U32 R5, RZ, RZ, R7 ;  /* 0x000000ffff050224 */ /* 0x000fca00078e0007 */
[----:B------:R0:W-:Y:S02]  /*6ba0*/  @P0 STG.E desc[UR36][R4.64+0xc4], R51 ;  /* 0x0000c43304000986 */ /* 0x0001e4000c101924 */
[----:B0-----:R-:W-:Y:S02]  /*6bb0*/  @P5 IMAD.MOV.U32 R4, RZ, RZ, R12 ;  /* 0x000000ffff045224 */ /* 0x001fe400078e000c */
[----:B------:R-:W-:-:S05]  /*6bc0*/  @P5 IMAD.MOV.U32 R5, RZ, RZ, R13 ;  /* 0x000000ffff055224 */ /* 0x000fca00078e000d */
[----:B------:R0:W-:Y:S04]  /*6bd0*/  @P5 STG.E desc[UR36][R4.64+0xe0], R21 ;  /* 0x0000e01504005986 */ /* 0x0001e8000c101924 */
[----:B------:R1:W-:Y:S01]  /*6be0*/  @P4 STG.E desc[UR36][R12.64+0xe4], R53 ;  /* 0x0000e4350c004986 */ /* 0x0003e2000c101924 */
[----:B0-----:R-:W-:Y:S02]  /*6bf0*/  @P2 IMAD.MOV.U32 R4, RZ, RZ, R6 ;  /* 0x000000ffff042224 */ /* 0x001fe400078e0006 */
[----:B------:R-:W-:-:S05]  /*6c00*/  @P2 IMAD.MOV.U32 R5, RZ, RZ, R7 ;  /* 0x000000ffff052224 */ /* 0x000fca00078e0007 */
[----:B------:R1:W-:Y:S04]  /*6c10*/  @P2 STG.E desc[UR36][R4.64+0xe0], R11 ;  /* 0x0000e00b04002986 */ /* 0x0003e8000c101924 */
[----:B------:R1:W-:Y:S02]  /*6c20*/  @P1 STG.E desc[UR36][R6.64+0xe4], R55 ;  /* 0x0000e43706001986 */ /* 0x0003e4000c101924 */
.L_x_158:
[----:B------:R-:W-:Y:S05]  /*6c30*/  BSYNC B0 ;  /* 0x0000000000007941 */ /* 0x000fea0003800000 */
.L_x_34:
[----:B------:R-:W-:Y:S01]  /*6c40*/  ULDC UR4, c[0x0][0xc] ;  /* 0x0000030000047ab9 */ /* 0x000fe20000000800 */
[----:B------:R-:W-:Y:S01]  /*6c50*/  ULDC UR5, c[0x0][0x10] ;  /* 0x0000040000057ab9 */ /* 0x000fe20000000800 */
[----:B------:R-:W2:Y:S01]  /*6c60*/  LDC R3, c[0x0][0x14] ;  /* 0x00000500ff037b82 */ /* 0x000ea20000000800 */
[----:B------:R-:W-:Y:S01]  /*6c70*/  UIMAD.WIDE.U32 UR4, UR4, UR5, URZ ;  /* 0x00000005040472a5 */ /* 0x000fe2000f8e003f */
[----:B------:R-:W-:Y:S02]  /*6c80*/  IMAD.MOV.U32 R92, RZ, RZ, -0x1 ;  /* 0xffffffffff5c7424 */ /* 0x000fe400078e00ff */
[----:B------:R-:W-:-:S03]  /*6c90*/  IMAD.MOV.U32 R89, RZ, RZ, -0x1 ;  /* 0xffffffffff597424 */ /* 0x000fc600078e00ff */
[----:B--2---:R-:W-:-:S04]  /*6ca0*/  IMAD.WIDE.U32 R16, R3, UR4, R16 ;  /* 0x0000000403107c25 */ /* 0x004fc8000f8e0010 */
[----:B------:R-:W-:Y:S01]  /*6cb0*/  IMAD R3, R3, UR5, RZ ;  /* 0x0000000503037c24 */ /* 0x000fe2000f8e02ff */
[----:B------:R-:W-:Y:S02]  /*6cc0*/  ULDC.64 UR4, c[0x0][0x650] ;  /* 0x0001940000047ab9 */ /* 0x000fe40000000a00 */
[----:B------:R-:W-:Y:S01]  /*6cd0*/  ISETP.GE.U32.AND P0, PT, R16, UR4, PT ;  /* 0x0000000410007c0c */ /* 0x000fe2000bf06070 */
[--C-:B------:R-:W-:Y:S01]  /*6ce0*/  IMAD.IADD R17, R17, 0x1, R3.reuse ;  /* 0x0000000111117824 */ /* 0x100fe200078e0203 */
[----:B------:R-:W-:-:S04]  /*6cf0*/  PRMT R3, RZ, 0x7610, R3 ;  /* 0x00007610ff037816 */ /* 0x000fc80000000003 */
[----:B------:R-:W-:-:S13]  /*6d00*/  ISETP.GE.U32.AND.EX P0, PT, R17, UR5, PT, P0 ;  /* 0x0000000511007c0c */ /* 0x000fda000bf06100 */
[----:B------:R-:W-:Y:S05]  /*6d10*/  @P0 BRA `(.L_x_159) ;  /* 0x0000000400640947 */ /* 0x000fea0003800000 */
[----:B-1----:R-:W1:Y:S01]  /*6d20*/  S2R R12, SR_CTAID.X ;  /* 0x00000000000c7919 */ /* 0x002e620000002500 */
[----:B0-----:R-:W0:Y:S01]  /*6d30*/  LDC.64 R10, c[0x0][0x628] ;  /* 0x00018a00ff0a7b82 */ /* 0x001e220000000a00 */
[----:B------:R-:W-:Y:S01]  /*6d40*/  ULDC UR4, c[0x0][0x150] ;  /* 0x0000540000047ab9 */ /* 0x000fe20000000800 */
[----:B----4-:R-:W-:Y:S01]  /*6d50*/  IMAD.MOV.U32 R8, RZ, RZ, R16 ;  /* 0x000000ffff087224 */ /* 0x010fe200078e0010 */
[----:B------:R-:W2:Y:S01]  /*6d60*/  S2R R24, SR_CTAID.Y ;  /* 0x0000000000187919 */ /* 0x000ea20000002600 */
[----:B------:R-:W-:-:S04]  /*6d70*/  IMAD.MOV.U32 R9, RZ, RZ, R17 ;  /* 0x000000ffff097224 */ /* 0x000fc800078e0011 */
[----:B------:R-:W4:Y:S08]  /*6d80*/  LDC R21, c[0x0][0x144] ;  /* 0x00005100ff157b82 */ /* 0x000f300000000800 */
[----:B------:R-:W2:Y:S08]  /*6d90*/  LDC R0, c[0x0][0x630] ;  /* 0x00018c00ff007b82 */ /* 0x000eb00000000800 */
[----:B---3--:R-:W3:Y:S01]  /*6da0*/  LDC.64 R14, c[0x0][0x620] ;  /* 0x00018800ff0e7b82 */ /* 0x008ee20000000a00 */
[----:B0-----:R-:W-:-:S04]  /*6db0*/  ISETP.NE.U32.AND P0, PT, R10, RZ, PT ;  /* 0x000000ff0a00720c */ /* 0x001fc80003f05070 */
[----:B------:R-:W-:Y:S02]  /*6dc0*/  ISETP.NE.AND.EX P0, PT, R11, RZ, PT, P0 ;  /* 0x000000ff0b00720c */ /* 0x000fe40003f05300 */
[----:B-1----:R-:W-:-:S05]  /*6dd0*/  I2FP.F32.U32 R3, R12 ;  /* 0x0000000c00037245 */ /* 0x002fca0000201000 */
[----:B------:R-:W-:-:S04]  /*6de0*/  FMUL R3, R3, UR4 ;  /* 0x0000000403037c20 */ /* 0x000fc80008400000 */
[----:B------:R0:W1:Y:S02]  /*6df0*/  F2I.U32.TRUNC.NTZ R20, R3 ;  /* 0x0000000300147305 */ /* 0x000064000020f000 */
[----:B--2-4-:R-:W-:Y:S05]  /*6e00*/  @!P0 BRA `(.L_x_160) ;  /* 0x0000000000288947 */ /* 0x014fea0003800000 */
[----:B0-----:R-:W0:Y:S02]  /*6e10*/  LDC R3, c[0x0][0x634] ;  /* 0x00018d00ff037b82 */ /* 0x001e240000000800 */
        /* <DEDUP_REMOVED lines=9> */
.L_x_160:
[----:B------:R-:W2:Y:S01]  /*6eb0*/  LDC.64 R28, c[0x0][0x640] ;  /* 0x00019000ff1c7b82 */ /* 0x000ea20000000a00 */
[-CC-:B------:R-:W-:Y:S01]  /*6ec0*/  SHF.R.U64 R89, R8, R0.reuse, R9.reuse ;  /* 0x0000000008597219 */ /* 0x180fe20000001209 */
[----:B-1----:R-:W-:Y:S01]  /*6ed0*/  IMAD.MOV R20, RZ, RZ, -R20 ;  /* 0x000000ffff147224 */ /* 0x002fe200078e0a14 */
[----:B------:R-:W-:Y:S01]  /*6ee0*/  SHF.R.U32.HI R0, RZ, R0, R9 ;  /* 0x00000000ff007219 */ /* 0x000fe20000011609 */
[----:B------:R-:W-:Y:S01]  /*6ef0*/  ULDC UR4, c[0x0][0x154] ;  /* 0x0000550000047ab9 */ /* 0x000fe20000000800 */
[----:B0-----:R-:W-:Y:S01]  /*6f00*/  IADD3 R3, P0, RZ, -R89, RZ ;  /* 0x80000059ff037210 */ /* 0x001fe20007f1e0ff */
[----:B------:R-:W-:Y:S02]  /*6f10*/  IMAD R21, R21, R20, R12 ;  /* 0x0000001415157224 */ /* 0x000fe400078e020c */
[----:B------:R-:W0:Y:S01]  /*6f20*/  LDC R6, c[0x0][0x618] ;  /* 0x00018600ff067b82 */ /* 0x000e220000000800 */
[----:B------:R-:W-:Y:S02]  /*6f30*/  IMAD.MOV.U32 R7, RZ, RZ, 0x1 ;  /* 0x00000001ff077424 */ /* 0x000fe400078e00ff */
[----:B------:R-:W-:-:S04]  /*6f40*/  IMAD.X R5, RZ, RZ, ~R0, P0 ;  /* 0x000000ffff057224 */ /* 0x000fc800000e0e00 */
[-C--:B---3--:R-:W-:Y:S01]  /*6f50*/  IMAD R0, R5, R14.reuse, RZ ;  /* 0x0000000e05007224 */ /* 0x088fe200078e02ff */
[----:B------:R-:W1:Y:S01]  /*6f60*/  LDC R8, c[0x0][0x608] ;  /* 0x00018200ff087b82 */ /* 0x000e620000000800 */
[----:B------:R-:W-:-:S04]  /*6f70*/  IMAD.WIDE.U32 R4, R3, R14, R16 ;  /* 0x0000000e03047225 */ /* 0x000fc800078e0010 */
[----:B------:R-:W-:Y:S01]  /*6f80*/  IMAD R3, R3, R15, R0 ;  /* 0x0000000f03037224 */ /* 0x000fe200078e0200 */
[----:B------:R-:W-:Y:S02]  /*6f90*/  I2FP.F32.U32 R0, R24 ;  /* 0x0000001800007245 */ /* 0x000fe40000201000 */
[----:B------:R-:W3:Y:S01]  /*6fa0*/  LDC R26, c[0x0][0x658] ;  /* 0x00019600ff1a7b82 */ /* 0x000ee20000000800 */
[----:B------:R-:W-:Y:S01]  /*6fb0*/  IMAD.IADD R3, R5, 0x1, R3 ;  /* 0x0000000105037824 */ /* 0x000fe200078e0203 */
[----:B--2---:R-:W-:Y:S01]  /*6fc0*/  ISETP.NE.U32.AND P0, PT, R28, RZ, PT ;  /* 0x000000ff1c00720c */ /* 0x004fe20003f05070 */
[----:B------:R-:W-:Y:S01]  /*6fd0*/  FMUL R0, R0, UR4 ;  /* 0x0000000400007c20 */ /* 0x000fe20008400000 */
[----:B------:R-:W-:Y:S02]  /*6fe0*/  IMAD.MOV.U32 R5, RZ, RZ, -0x1 ;  /* 0xffffffffff057424 */ /* 0x000fe400078e00ff */
[----:B------:R-:W-:Y:S01]  /*6ff0*/  ISETP.NE.AND.EX P0, PT, R29, RZ, PT, P0 ;  /* 0x000000ff1d00720c */ /* 0x000fe20003f05300 */
[----:B------:R2:W4:Y:S01]  /*7000*/  F2I.U32.TRUNC.NTZ R13, R0 ;  /* 0x00000000000d7305 */ /* 0x000522000020f000 */
[----:B------:R-:W2:Y:S01]  /*7010*/  LDC R15, c[0x0][0x148] ;  /* 0x00005200ff0f7b82 */ /* 0x000ea20000000800 */
[----:B0-----:R-:W-:-:S02]  /*7020*/  SHF.R.U64 R12, R4, R6, R3 ;  /* 0x00000006040c7219 */ /* 0x001fc40000001203 */
[----:B------:R-:W-:-:S05]  /*7030*/  SHF.R.U32.HI R3, RZ, R6, R3 ;  /* 0x00000006ff037219 */ /* 0x000fca0000011603 */
[----:B------:R-:W0:Y:S01]  /*7040*/  LDC R20, c[0x0][0x600] ;  /* 0x00018000ff147b82 */ /* 0x000e220000000800 */
[-CC-:B-1----:R-:W-:Y:S02]  /*7050*/  SHF.R.U64 R10, R12, R8.reuse, R3.reuse ;  /* 0x000000080c0a7219 */ /* 0x182fe40000001203 */
[----:B------:R-:W-:-:S05]  /*7060*/  SHF.R.U32.HI R3, RZ, R8, R3 ;  /* 0x00000008ff037219 */ /* 0x000fca0000011603 */
[----:B------:R-:W1:Y:S01]  /*7070*/  LDC R27, c[0x0][0x648] ;  /* 0x00019200ff1b7b82 */ /* 0x000e620000000800 */
[-C--:B---3--:R-:W-:Y:S02]  /*7080*/  SHF.L.U32 R4, R5, R26.reuse, RZ ;  /* 0x0000001a05047219 */ /* 0x088fe400000006ff */
[-CC-:B------:R-:W-:Y:S02]  /*7090*/  SHF.R.U64 R14, R10, R26.reuse, R3.reuse ;  /* 0x0000001a0a0e7219 */ /* 0x180fe40000001203 */
[----:B------:R-:W-:Y:S02]  /*70a0*/  SHF.R.U32.HI R5, RZ, R26, R3 ;  /* 0x0000001aff057219 */ /* 0x000fe40000011603 */
[----:B------:R-:W-:Y:S01]  /*70b0*/  LOP3.LUT R25, RZ, R4, RZ, 0x33, !PT ;  /* 0x00000004ff197212 */ /* 0x000fe200078e33ff */
[----:B------:R-:W3:Y:S01]  /*70c0*/  LDC R30, c[0x0][0x638] ;  /* 0x00018e00ff1e7b82 */ /* 0x000ee20000000800 */
[----:B------:R-:W-:Y:S01]  /*70d0*/  SHF.L.U32 R26, R7, R26, RZ ;  /* 0x0000001a071a7219 */ /* 0x000fe200000006ff */
[----:B------:R-:W-:-:S06]  /*70e0*/  IMAD.MOV.U32 R4, RZ, RZ, R14 ;  /* 0x000000ffff047224 */ /* 0x000fcc00078e000e */
[----:B------:R-:W0:Y:S01]  /*70f0*/  LDC R31, c[0x0][0x610] ;  /* 0x00018400ff1f7b82 */ /* 0x000e220000000800 */
[----:B----4-:R-:W-:Y:S05]  /*7100*/  @!P0 BRA `(.L_x_161) ;  /* 0x0000000000288947 */ /* 0x010fea0003800000 */
        /* <DEDUP_REMOVED lines=10> */
.L_x_161:
[----:B------:R-:W-:Y:S01]  /*71b0*/  ISETP.NE.AND P0, PT, R2, 0x1, PT ;  /* 0x000000010200780c */ /* 0x000fe20003f05270 */
[----:B0-----:R-:W-:Y:S01]  /*71c0*/  VIADD R7, R20, 0xffffffff ;  /* 0xffffffff14077836 */ /* 0x001fe20000000000 */
[----:B-12---:R-:W-:Y:S01]  /*71d0*/  SHF.R.U64 R0, R4, R27, R5 ;  /* 0x0000001b04007219 */ /* 0x006fe20000001205 */
[----:B------:R-:W-:Y:S01]  /*71e0*/  IMAD.MOV R13, RZ, RZ, -R13 ;  /* 0x000000ffff0d7224 */ /* 0x000fe200078e0a0d */
[----:B------:R-:W-:Y:S01]  /*71f0*/  LOP3.LUT R5, R10, R25, RZ, 0xc0, !PT ;  /* 0x000000190a057212 */ /* 0x000fe200078ec0ff */
[----:B------:R-:W-:Y:S01]  /*7200*/  IMAD.MOV.U32 R4, RZ, RZ, 0x1 ;  /* 0x00000001ff047424 */ /* 0x000fe200078e00ff */
[----:B------:R-:W-:Y:S01]  /*7210*/  LOP3.LUT R12, R12, R7, RZ, 0xc0, !PT ;  /* 0x000000070c0c7212 */ /* 0x000fe200078ec0ff */
[----:B------:R-:W-:Y:S02]  /*7220*/  IMAD.MOV R3, RZ, RZ, -R0 ;  /* 0x000000ffff037224 */ /* 0x000fe400078e0a00 */
[----:B------:R-:W-:Y:S02]  /*7230*/  IMAD R0, R26, R0, R5 ;  /* 0x000000001a007224 */ /* 0x000fe400078e0205 */
[----:B---3--:R-:W-:-:S02]  /*7240*/  IMAD R3, R3, R30, R14 ;  /* 0x0000001e03037224 */ /* 0x008fc400078e020e */
[----:B------:R-:W-:Y:S02]  /*7250*/  @P0 IMAD R21, R15, R13, R24 ;  /* 0x0000000d0f150224 */ /* 0x000fe400078e0218 */
[----:B------:R-:W-:Y:S01]  /*7260*/  IMAD R5, R3, R20, R12 ;  /* 0x0000001403057224 */ /* 0x000fe200078e020c */
[----:B------:R-:W-:Y:S01]  /*7270*/  PRMT R3, R4, 0x7610, R3 ;  /* 0x0000761004037816 */ /* 0x000fe20000000003 */
[----:B------:R-:W-:-:S05]  /*7280*/  IMAD R0, R0, R31, R21 ;  /* 0x0000001f00007224 */ /* 0x000fca00078e0215 */
[----:B------:R-:W-:Y:S02]  /*7290*/  SEL R92, R5, R0, !P0 ;  /* 0x00000000055c7207 */ /* 0x000fe40004000000 */
[----:B------:R-:W-:-:S07]  /*72a0*/  SEL R0, R0, R5, !P0 ;  /* 0x0000000500007207 */ /* 0x000fce0004000000 */
.L_x_159:
[----:B------:R-:W-:Y:S01]  /*72b0*/  LOP3.LUT P0, RZ, R3, 0xff, RZ, 0xc0, !PT ;  /* 0x000000ff03ff7812 */ /* 0x000fe2000780c0ff */
[----:B------:R-:W-:-:S12]  /*72c0*/  IMAD.MOV.U32 R102, RZ, RZ, R0 ;  /* 0x000000ffff667224 */ /* 0x000fd800078e0000 */
[----:B------:R-:W-:Y:S05]  /*72d0*/  @P0 BRA `(.L_x_162) ;  /* 0xffffff9c00c00947 */ /* 0x000fea000383ffff */
[----:B------:R-:W-:Y:S05]  /*72e0*/  EXIT ;  /* 0x000000000000794d */ /* 0x000fea0003800000 */
.L_x_7:
[----:B0-----:R-:W-:Y:S01]  /*72f0*/  ULDC.64 UR4, c[0x0][0x650] ;  /* 0x0001940000047ab9 */ /* 0x001fe20000000a00 */
        /* <DEDUP_REMOVED lines=25> */
.L_x_164:
[----:B------:R-:W0:Y:S01]  /*7490*/  LDC.64 R28, c[0x0][0x640] ;  /* 0x00019000ff1c7b82 */ /* 0x000e220000000a00 */
[-CC-:B------:R-:W-:Y:S01]  /*74a0*/  SHF.R.U64 R22, R12, R6.reuse, R13.reuse ;  /* 0x000000060c167219 */ /* 0x180fe2000000120d */
[----:B------:R-:W-:Y:S01]  /*74b0*/  IMAD.MOV.U32 R30, RZ, RZ, 0x1 ;  /* 0x00000001ff1e7424 */ /* 0x000fe200078e00ff */
[----:B------:R-:W-:Y:S02]  /*74c0*/  SHF.R.U32.HI R6, RZ, R6, R13 ;  /* 0x00000006ff067219 */ /* 0x000fe4000001160d */
        /* <DEDUP_REMOVED lines=8> */
[----:B------:R-:W-:Y:S01]  /*7550*/  IMAD.IADD R9, R9, 0x1, R11 ;  /* 0x0000000109097824 */ /* 0x000fe200078e020b */
[----:B0-----:R-:W-:-:S04]  /*7560*/  ISETP.NE.U32.AND P0, PT, R28, RZ, PT ;  /* 0x000000ff1c00720c */ /* 0x001fc80003f05070 */
[----:B------:R-:W-:Y:S02]  /*7570*/  ISETP.NE.AND.EX P0, PT, R29, RZ, PT, P0 ;  /* 0x000000ff1d00720c */ /* 0x000fe40003f05300 */
[----:B------:R-:W0:Y:S01]  /*7580*/  LDC R20, c[0x0][0x600] ;  /* 0x00018000ff147b82 */ /* 0x000e220000000800 */
[-CC-:B-1----:R-:W-:Y:S01]  /*7590*/  SHF.R.U64 R14, R8, R10.reuse, R9.reuse ;  /* 0x0000000a080e7219 */ /* 0x182fe20000001209 */
[----:B------:R-:W-:Y:S01]  /*75a0*/  IMAD.MOV.U32 R8, RZ, RZ, -0x1 ;  /* 0xffffffffff087424 */ /* 0x000fe200078e00ff */
[----:B------:R-:W-:-:S05]  /*75b0*/  SHF.R.U32.HI R9, RZ, R10, R9 ;  /* 0x0000000aff097219 */ /* 0x000fca0000011609 */
[----:B------:R-:W1:Y:S01]  /*75c0*/  LDC R24, c[0x0][0x648] ;  /* 0x00019200ff187b82 */ /* 0x000e620000000800 */
[-CC-:B--2---:R-:W-:Y:S02]  /*75d0*/  SHF.R.U64 R23, R14, R12.reuse, R9.reuse ;  /* 0x0000000c0e177219 */ /* 0x184fe40000001209 */
[----:B------:R-:W-:-:S05]  /*75e0*/  SHF.R.U32.HI R6, RZ, R12, R9 ;  /* 0x0000000cff067219 */ /* 0x000fca0000011609 */
[----:B------:R-:W2:Y:S01]  /*75f0*/  LDC R26, c[0x0][0x638] ;  /* 0x00018e00ff1a7b82 */ /* 0x000ea20000000800 */
[-C--:B---3--:R-:W-:Y:S02]  /*7600*/  SHF.L.U32 R8, R8, R27.reuse, RZ ;  /* 0x0000001b08087219 */ /* 0x088fe400000006ff */
[-CC-:B------:R-:W-:Y:S02]  /*7610*/  SHF.R.U64 R25, R23, R27.reuse, R6.reuse ;  /* 0x0000001b17197219 */ /* 0x180fe40000001206 */
[----:B------:R-:W-:Y:S02]  /*7620*/  LOP3.LUT R32, RZ, R8, RZ, 0x33, !PT ;  /* 0x00000008ff207212 */ /* 0x000fe400078e33ff */
[----:B------:R-:W-:Y:S01]  /*7630*/  SHF.R.U32.HI R9, RZ, R27, R6 ;  /* 0x0000001bff097219 */ /* 0x000fe20000011606 */
[----:B------:R-:W3:Y:S01]  /*7640*/  LDC R31, c[0x0][0x610] ;  /* 0x00018400ff1f7b82 */ /* 0x000ee20000000800 */
[----:B------:R-:W-:Y:S01]  /*7650*/  IMAD.MOV.U32 R8, RZ, RZ, R25 ;  /* 0x000000ffff087224 */ /* 0x000fe200078e0019 */
[----:B------:R-:W-:Y:S06]  /*7660*/  @!P0 BRA `(.L_x_165) ;  /* 0x0000000000288947 */ /* 0x000fec0003800000 */
        /* <DEDUP_REMOVED lines=10> */
.L_x_165:
[----:B------:R-:W-:Y:S01]  /*7710*/  ISETP.NE.AND P0, PT, R2, 0x1, PT ;  /* 0x000000010200780c */ /* 0x000fe20003f05270 */
[----:B------:R-:W-:Y:S01]  /*7720*/  IMAD.MOV.U32 R13, RZ, RZ, R22 ;  /* 0x000000ffff0d7224 */ /* 0x000fe200078e0016 */
[----:B-1----:R-:W-:Y:S01]  /*7730*/  SHF.R.U64 R6, R8, R24, R9 ;  /* 0x0000001808067219 */ /* 0x002fe20000001209 */
[----:B0-----:R-:W-:Y:S01]  /*7740*/  VIADD R9, R20, 0xffffffff ;  /* 0xffffffff14097836 */ /* 0x001fe20000000000 */
[----:B------:R-:W-:Y:S02]  /*7750*/  SHF.L.U32 R30, R30, R27, RZ ;  /* 0x0000001b1e1e7219 */ /* 0x000fe400000006ff */
[----:B------:R-:W-:Y:S01]  /*7760*/  LOP3.LUT R5, R23, R32, RZ, 0xc0, !PT ;  /* 0x0000002017057212 */ /* 0x000fe200078ec0ff */
[----:B------:R-:W-:-:S04]  /*7770*/  IMAD.MOV R8, RZ, RZ, -R6 ;  /* 0x000000ffff087224 */ /* 0x000fc800078e0a06 */
[----:B------:R-:W-:Y:S01]  /*7780*/  IMAD R6, R30, R6, R5 ;  /* 0x000000061e067224 */ /* 0x000fe200078e0205 */
[----:B------:R-:W-:Y:S01]  /*7790*/  LOP3.LUT R5, R14, R9, RZ, 0xc0, !PT ;  /* 0x000000090e057212 */ /* 0x000fe200078ec0ff */
[----:B------:R-:W-:Y:S02]  /*77a0*/  @P0 IMAD R3, R7, R21, R4 ;  /* 0x0000001507030224 */ /* 0x000fe400078e0204 */
[----:B--2---:R-:W-:Y:S02]  /*77b0*/  IMAD R4, R8, R26, R25 ;  /* 0x0000001a08047224 */ /* 0x004fe400078e0219 */
[----:B---3--:R-:W-:Y:S02]  /*77c0*/  IMAD R3, R6, R31, R3 ;  /* 0x0000001f06037224 */ /* 0x008fe400078e0203 */
[----:B------:R-:W-:Y:S02]  /*77d0*/  IMAD R4, R4, R20, R5 ;  /* 0x0000001404047224 */ /* 0x000fe400078e0205 */
[----:B------:R-:W-:-:S03]  /*77e0*/  IMAD.MOV.U32 R6, RZ, RZ, 0x1 ;  /* 0x00000001ff067424 */ /* 0x000fc600078e00ff */
[----:B------:R-:W-:Y:S02]  /*77f0*/  SEL R20, R4, R3, !P0 ;  /* 0x0000000304147207 */ /* 0x000fe40004000000 */
[----:B------:R-:W-:-:S07]  /*7800*/  SEL R11, R3, R4, !P0 ;  /* 0x00000004030b7207 */ /* 0x000fce0004000000 */
.L_x_163:
[----:B------:R-:W-:-:S08]  /*7810*/  NOP ;  /* 0x0000000000007918 */ /* 0x000fd00000000000 */
[----:B------:R-:W0:-:S00]  /*7820*/  USETMAXREG.DEALLOC.CTAPOOL 0x28 ;  /* 0x00000028000079c8 */ /* 0x000e0000080e0500 */
[----:B0-----:R-:W-:-:S13]  /*7830*/  ISETP.NE.AND P0, PT, R0, RZ, PT ;  /* 0x000000ff0000720c */ /* 0x001fda0003f05270 */
[----:B------:R-:W-:Y:S05]  /*7840*/  @P0 EXIT ;  /* 0x000000000000094d */ /* 0x000fea0003800000 */
[----:B------:R-:W-:Y:S01]  /*7850*/  LOP3.LUT P0, RZ, R6, 0xff, RZ, 0xc0, !PT ;  /* 0x000000ff06ff7812 */ /* 0x000fe2000780c0ff */
[----:B------:R-:W-:Y:S02]  /*7860*/  IMAD.MOV.U32 R0, RZ, RZ, 0x1 ;  /* 0x00000001ff007424 */ /* 0x000fe400078e00ff */
[----:B------:R-:W-:-:S10]  /*7870*/  IMAD.MOV.U32 R12, RZ, RZ, RZ ;  /* 0x000000ffff0c7224 */ /* 0x000fd400078e00ff */
[----:B------:R-:W-:Y:S05]  /*7880*/  @!P0 BRA `(.L_x_166) ;  /* 0x0000000c007c8947 */ /* 0x000fea0003800000 */
[----:B------:R-:W0:Y:S01]  /*7890*/  LDC R0, c[0x0][0x28c] ;  /* 0x0000a300ff007b82 */ /* 0x000e220000000800 */
[----:B------:R-:W-:Y:S01]  /*78a0*/  ULDC UR5, c[0x0][0x658] ;  /* 0x0001960000057ab9 */ /* 0x000fe20000000800 */
[----:B------:R-:W-:Y:S01]  /*78b0*/  UMOV UR11, 0xffffffff ;  /* 0xffffffff000b7882 */ /* 0x000fe20000000000 */
[----:B------:R-:W-:Y:S01]  /*78c0*/  UMOV UR15, 0x1 ;  /* 0x00000001000f7882 */ /* 0x000fe20000000000 */
[----:B------:R-:W-:Y:S01]  /*78d0*/  USHF.L.U32 UR11, UR11, UR5, URZ ;  /* 0x000000050b0b7299 */ /* 0x000fe2000800063f */
[----:B------:R-:W-:Y:S01]  /*78e0*/  BSSY B0, `(.L_x_166) ;  /* 0x00000d9000007945 */ /* 0x000fe20003800000 */
[----:B------:R-:W-:Y:S01]  /*78f0*/  ULDC UR9, c[0x0][0xc] ;  /* 0x0000030000097ab9 */ /* 0x000fe20000000800 */
[----:B------:R-:W-:Y:S01]  /*7900*/  ULDC UR14, c[0x0][0x10] ;  /* 0x00000400000e7ab9 */ /* 0x000fe20000000800 */
[----:B------:R-:W1:Y:S01]  /*7910*/  S2UR UR8, SR_CgaCtaId ;  /* 0x00000000000879c3 */ /* 0x000e620000008800 */
[----:B------:R-:W-:Y:S01]  /*7920*/  ULOP3.LUT UR13, URZ, UR11, URZ, 0x33, !UPT ;  /* 0x0000000b3f0d7292 */ /* 0x000fe2000f8e333f */
[----:B------:R-:W-:Y:S01]  /*7930*/  IMAD.MOV.U32 R10, RZ, RZ, 0x1 ;  /* 0x00000001ff0a7424 */ /* 0x000fe200078e00ff */
[----:B------:R-:W-:Y:S01]  /*7940*/  LOP3.LUT R9, R19, 0x2, RZ, 0xfc, !PT ;  /* 0x0000000213097812 */ /* 0x000fe200078efcff */
[----:B------:R-:W-:Y:S01]  /*7950*/  IMAD.MOV.U32 R12, RZ, RZ, RZ ;  /* 0x000000ffff0c7224 */ /* 0x000fe200078e00ff */
[----:B------:R-:W-:Y:S01]  /*7960*/  ULDC UR4, c[0x0][0x600] ;  /* 0x0001800000047ab9 */ /* 0x000fe20000000800 */
[----:B------:R-:W-:Y:S01]  /*7970*/  UMOV UR18, 0x5 ;  /* 0x0000000500127882 */ /* 0x000fe20000000000 */
[----:B------:R-:W-:-:S02]  /*7980*/  UIADD3 UR4, UR4, -0x1, URZ ;  /* 0xffffffff04047890 */ /* 0x000fc4000fffe03f */
[----:B------:R-:W-:Y:S01]  /*7990*/  USHF.L.U32 UR5, UR15, UR5, URZ ;  /* 0x000000050f057299 */ /* 0x000fe2000800063f */
[----:B------:R-:W-:Y:S01]  /*79a0*/  ULDC.64 UR28, c[0x0][0x198] ;  /* 0x00006600001c7ab9 */ /* 0x000fe20000000a00 */
[----:B0-----:R-:W-:-:S05]  /*79b0*/  VIADD R0, R0, 0x1f ;  /* 0x0000001f00007836 */ /* 0x001fca0000000000 */
[----:B------:R-:W-:Y:S01]  /*79c0*/  SHF.R.S32.HI R3, RZ, 0x1f, R0 ;  /* 0x0000001fff037819 */ /* 0x000fe20000011400 */
[----:B-1----:R-:W-:-:S03]  /*79d0*/  ULOP3.LUT UR10, UR8, 0x1, URZ, 0xc0, !UPT ;  /* 0x00000001080a7892 */ /* 0x002fc6000f8ec03f */
[----:B------:R-:W-:Y:S01]  /*79e0*/  LEA.HI R3, R3, R0, RZ, 0x5 ;  /* 0x0000000003037211 */ /* 0x000fe200078f28ff */
[----:B------:R-:W-:Y:S01]  /*79f0*/  USHF.R.U32.HI UR25, URZ, 0x1, UR8 ;  /* 0x000000013f197899 */ /* 0x000fe20008011608 */
[----:B------:R-:W-:Y:S01]  /*7a00*/  IMAD.MOV.U32 R0, RZ, RZ, 0x1 ;  /* 0x00000001ff007424 */ /* 0x000fe200078e00ff */
[----:B------:R-:W-:Y:S01]  /*7a10*/  USHF.L.U32 UR6, UR8, 0x5, URZ ;  /* 0x0000000508067899 */ /* 0x000fe2000800063f */
[----:B------:R-:W-:Y:S01]  /*7a20*/  SHF.R.S32.HI R3, RZ, 0x5, R3 ;  /* 0x00000005ff037819 */ /* 0x000fe20000011403 */
[----:B------:R-:W-:Y:S02]  /*7a30*/  USHF.L.U32 UR7, UR8, 0xa, URZ ;  /* 0x0000000a08077899 */ /* 0x000fe4000800063f */
[----:B------:R-:W-:Y:S02]  /*7a40*/  ULOP3.LUT UR8, UR8, 0xfffffffe, URZ, 0xc0, !UPT ;  /* 0xfffffffe08087892 */ /* 0x000fe4000f8ec03f */
[----:B------:R-:W-:Y:S01]  /*7a50*/  UISETP.GT.U32.AND UP0, UPT, UR10, 0xffff, UPT ;  /* 0x0000ffff0a00788c */ /* 0x000fe2000bf04070 */
[----:B------:R-:W-:Y:S01]  /*7a60*/  VIADD R8, R3, 0x1 ;  /* 0x0000000103087836 */ /* 0x000fe20000000000 */
[----:B------:R-:W-:-:S02]  /*7a70*/  USHF.L.U32 UR11, UR15, UR8, URZ ;  /* 0x000000080f0b7299 */ /* 0x000fc4000800063f */
[----:B------:R-:W-:Y:S02]  /*7a80*/  ULOP3.LUT UR12, UR8, 0x1, URZ, 0xfc, !UPT ;  /* 0x00000001080c7892 */ /* 0x000fe4000f8efc3f */
[----:B------:R-:W-:Y:S02]  /*7a90*/  UIMAD.WIDE.U32 UR8, UR9, UR14, URZ ;  /* 0x0000000e090872a5 */ /* 0x000fe4000f8e003f */
[----:B------:R-:W-:Y:S01]  /*7aa0*/  USEL UR10, UR10, 0xffff, !UP0 ;  /* 0x0000ffff0a0a7887 */ /* 0x000fe2000c000000 */
[----:B------:R-:W-:Y:S01]  /*7ab0*/  ULDC UR14, c[0x0][0x14] ;  /* 0x00000500000e7ab9 */ /* 0x000fe20000000800 */
[----:B------:R-:W-:Y:S02]  /*7ac0*/  USHF.L.U32 UR12, UR15, UR12, URZ ;  /* 0x0000000c0f0c7299 */ /* 0x000fe4000800063f */
[----:B------:R-:W-:Y:S02]  /*7ad0*/  UIMAD.WIDE.U32 UR26, UR8, UR14, URZ ;  /* 0x0000000e081a72a5 */ /* 0x000fe4000f8e003f */
[----:B------:R-:W-:-:S02]  /*7ae0*/  UIMAD UR21, UR9, UR14, URZ ;  /* 0x0000000e091572a4 */ /* 0x000fc4000f8e023f */
[----:B------:R-:W-:Y:S02]  /*7af0*/  ULOP3.LUT UR10, UR10, 0xffff, URZ, 0xc0, !UPT ;  /* 0x0000ffff0a0a7892 */ /* 0x000fe4000f8ec03f */
[----:B------:R-:W-:Y:S02]  /*7b00*/  ULOP3.LUT UR6, UR6, 0x20, URZ, 0xc0, !UPT ;  /* 0x0000002006067892 */ /* 0x000fe4000f8ec03f */
[----:B------:R-:W-:Y:S02]  /*7b10*/  ULOP3.LUT UR7, UR7, 0x400, URZ, 0xc0, !UPT ;  /* 0x0000040007077892 */ /* 0x000fe4000f8ec03f */
[----:B------:R-:W-:Y:S02]  /*7b20*/  ULOP3.LUT UR19, UR11, UR12, URZ, 0xfc, !UPT ;  /* 0x0000000c0b137292 */ /* 0x000fe4000f8efc3f */
[----:B------:R-:W-:Y:S02]  /*7b30*/  UIADD3 UR21, UR27, UR21, URZ ;  /* 0x000000151b157290 */ /* 0x000fe4000fffe03f */
[----:B------:R-:W-:-:S12]  /*7b40*/  USHF.L.U32 UR18, UR18, UR10, URZ ;  /* 0x0000000a12127299 */ /* 0x000fd8000800063f */
.L_x_177:
[----:B------:R-:W-:-:S03]  /*7b50*/  UMOV UR8, 0xffffffff ;  /* 0xffffffff00087882 */ /* 0x000fc60000000000 */
[----:B------:R-:W-:Y:S05]  /*7b60*/  BRA.DIV UR8, `(.L_x_167) ;  /* 0x0000000e08887947 */ /* 0x000fea000b800000 */
[----:B------:R-:W-:-:S13]  /*7b70*/  ELECT P6, URZ, PT ;  /* 0x00000000003f782f */ /* 0x000fda00038c0000 */
.L_x_187:
[----:B------:R-:W0:Y:S01]  /*7b80*/  LDC R4, c[0x0][0x28c] ;  /* 0x0000a300ff047b82 */ /* 0x000e220000000800 */
[----:B------:R-:W-:Y:S01]  /*7b90*/  BSSY B1, `(.L_x_168) ;  /* 0x000003c000017945 */ /* 0x000fe20003800000 */
[----:B0-----:R-:W-:-:S13]  /*7ba0*/  ISETP.LT.OR P6, PT, R4, 0x1, !P6 ;  /* 0x000000010400780c */ /* 0x001fda00077c1670 */
[----:B------:R-:W-:Y:S05]  /*7bb0*/  @P6 BRA `(.L_x_169) ;  /* 0x0000000000e46947 */ /* 0x000fea0003800000 */
[----:B------:R-:W-:Y:S01]  /*7bc0*/  LEA R11, R11, UR25, 0x1 ;  /* 0x000000190b0b7c11 */ /* 0x000fe2000f8e08ff */
[----:B------:R-:W-:Y:S01]  /*7bd0*/  IMAD.MOV.U32 R21, RZ, RZ, RZ ;  /* 0x000000ffff157224 */ /* 0x000fe200078e00ff */
[----:B------:R-:W-:Y:S01]  /*7be0*/  LEA R20, R20, UR6, 0x6 ;  /* 0x0000000614147c11 */ /* 0x000fe2000f8e30ff */
[----:B------:R-:W-:Y:S02]  /*7bf0*/  IMAD.MOV.U32 R4, RZ, RZ, R8 ;  /* 0x000000ffff047224 */ /* 0x000fe400078e0008 */
[----:B------:R-:W-:Y:S02]  /*7c00*/  IMAD.MOV.U32 R5, RZ, RZ, R0 ;  /* 0x000000ffff057224 */ /* 0x000fe400078e0000 */
[----:B------:R-:W-:Y:S02]  /*7c10*/  IMAD.MOV.U32 R6, RZ, RZ, R12 ;  /* 0x000000ffff067224 */ /* 0x000fe400078e000c */
[----:B------:R-:W-:-:S07]  /*7c20*/  IMAD.SHL.U32 R15, R11, 0x80, RZ ;  /* 0x000000800b0f7824 */ /* 0x000fce00078e00ff */
.L_x_172:
[----:B------:R-:W0:Y:S01]  /*7c30*/  S2R R14, SR_CgaCtaId ;  /* 0x00000000000e7919 */ /* 0x000e220000008800 */
[----:B------:R-:W-:Y:S02]  /*7c40*/  MOV R7, 0x400 ;  /* 0x0000040000077802 */ /* 0x000fe40000000f00 */
[----:B------:R-:W-:-:S13]  /*7c50*/  LOP3.LUT P1, RZ, R18, 0x7f, RZ, 0xc0, !PT ;  /* 0x0000007f12ff7812 */ /* 0x000fda000782c0ff */
[----:B------:R-:W1:Y:S01]  /*7c60*/  @!P1 LDC R11, c[0x0][0x500] ;  /* 0x00014000ff0b9b82 */ /* 0x000e620000000800 */
[----:B0-----:R-:W-:Y:S02]  /*7c70*/  LEA R22, R14, R7, 0x18 ;  /* 0x000000070e167211 */ /* 0x001fe400078ec0ff */
[----:B------:R-:W-:-:S03]  /*7c80*/  SHF.L.U32 R7, R5, 0x1f, RZ ;  /* 0x0000001f05077819 */ /* 0x000fc600000006ff */
[----:B------:R-:W-:-:S04]  /*7c90*/  IMAD R14, R6, 0x8, R22 ;  /* 0x00000008060e7824 */ /* 0x000fc800078e0216 */
[----:B------:R-:W0:Y:S02]  /*7ca0*/  SYNCS.PHASECHK.TRANS64.TRYWAIT P0, [R14+URZ+0x18], R7 ;  /* 0x000018070e0075a7 */ /* 0x000e24000800017f */
[----:B01----:R-:W-:Y:S05]  /*7cb0*/  @!P0 BRA `(.L_x_170) ;  /* 0x0000000c00548947 */ /* 0x003fea0003800000 */
.L_x_188:
[----:B0-----:R-:W-:Y:S01]  /*7cc0*/  PRMT R7, R9, 0x9910, RZ ;  /* 0x0000991009077816 */ /* 0x001fe200000000ff */
[----:B------:R0:W-:Y:S03]  /*7cd0*/  @!P1 SYNCS.ARRIVE.TRANS64 RZ, [R14+URZ], R11 ;  /* 0x0000000b0eff99a7 */ /* 0x0001e6000800003f */
[----:B------:R-:W-:-:S13]  /*7ce0*/  ISETP.NE.AND P0, PT, R7, 0x2, PT ;  /* 0x000000020700780c */ /* 0x000fda0003f05270 */
[----:B0-----:R-:W-:Y:S05]  /*7cf0*/  @P0 BRA `(.L_x_171) ;  /* 0x0000000000040947 */ /* 0x001fea0003800000 */
[----:B------:R-:W-:Y:S01]  /*7d00*/  BPT.TRAP 0x1 ;  /* 0x000000040000795c */ /* 0x000fe20000300000 */
.L_x_171:
[----:B------:R-:W-:Y:S01]  /*7d10*/  LEA R7, R6, UR25, 0x1 ;  /* 0x0000001906077c11 */ /* 0x000fe2000f8e08ff */
[----:B------:R-:W-:Y:S01]  /*7d20*/  VIADD R4, R4, 0xffffffff ;  /* 0xffffffff04047836 */ /* 0x000fe20000000000 */
[----:B------:R-:W-:Y:S01]  /*7d30*/  R2UR UR23, R15 ;  /* 0x000000000f1772ca */ /* 0x000fe200000e0000 */
[----:B------:R-:W-:Y:S01]  /*7d40*/  UIADD3 UR14, UP0, UR28, 0xf0, URZ ;  /* 0x000000f01c0e7890 */ /* 0x000fe2000ff1e03f */
[----:B------:R-:W-:Y:S01]  /*7d50*/  R2UR UR9, R14 ;  /* 0x000000000e0972ca */ /* 0x000fe200000e0000 */
[----:B------:R-:W-:Y:S01]  /*7d60*/  IMAD.SHL.U32 R7, R7, 0x1000, RZ ;  /* 0x0000100007077824 */ /* 0x000fe200078e00ff */
[----:B------:R-:W-:Y:S01]  /*7d70*/  R2UR UR10, R21 ;  /* 0x00000000150a72ca */ /* 0x000fe200000e0000 */
[----:B------:R-:W-:Y:S01]  /*7d80*/  UIADD3 UR32, UP1, UR28, 0x1f0, URZ ;  /* 0x000001f01c207890 */ /* 0x000fe2000ff3e03f */
[----:B------:R-:W-:Y:S01]  /*7d90*/  R2UR UR12, R13 ;  /* 0x000000000d0c72ca */ /* 0x000fe200000e0000 */
[--C-:B------:R-:W-:Y:S01]  /*7da0*/  IMAD R11, R7, 0x4, R22.reuse ;  /* 0x00000004070b7824 */ /* 0x100fe200078e0216 */
[----:B------:R-:W-:Y:S01]  /*7db0*/  LEA R7, R6, UR7, 0xb ;  /* 0x0000000706077c11 */ /* 0x000fe2000f8e58ff */
[----:B------:R-:W-:Y:S01]  /*7dc0*/  UIADD3.X UR15, URZ, UR29, URZ, UP0, !UPT ;  /* 0x0000001d3f0f7290 */ /* 0x000fe200087fe43f */
[----:B------:R-:W-:Y:S01]  /*7dd0*/  R2UR UR24, R20 ;  /* 0x00000000141872ca */ /* 0x000fe200000e0000 */
[----:B------:R-:W-:Y:S01]  /*7de0*/  UPRMT UR20, URZ, 0x5410, UR18 ;  /* 0x000054103f147896 */ /* 0x000fe20008000012 */
[----:B------:R-:W-:Y:S01]  /*7df0*/  R2UR UR8, R11 ;  /* 0x000000000b0872ca */ /* 0x000fe200000e0000 */
[----:B------:R-:W-:Y:S01]  /*7e00*/  IMAD R7, R7, 0x4, R22 ;  /* 0x0000000407077824 */ /* 0x000fe200078e0216 */
[----:B------:R-:W-:Y:S01]  /*7e10*/  ISETP.GT.AND P1, PT, R4, 0x1, PT ;  /* 0x000000010400780c */ /* 0x000fe20003f24270 */
[----:B------:R-:W-:Y:S01]  /*7e20*/  VIADD R6, R6, 0x1 ;  /* 0x0000000106067836 */ /* 0x000fe20000000000 */
[----:B------:R-:W-:Y:S01]  /*7e30*/  UPRMT UR30, URZ, 0x5410, UR19 ;  /* 0x000054103f1e7896 */ /* 0x000fe20008000013 */
[----:B------:R-:W-:Y:S01]  /*7e40*/  VIADD R21, R21, 0x20 ;  /* 0x0000002015157836 */ /* 0x000fe20000000000 */
[----:B------:R-:W-:Y:S01]  /*7e50*/  R2UR UR11, R7 ;  /* 0x00000000070b72ca */ /* 0x000fe200000e0000 */
[----:B------:R-:W-:Y:S01]  /*7e60*/  UIADD3.X UR33, URZ, UR29, URZ, UP1, !UPT ;  /* 0x0000001d3f217290 */ /* 0x000fe20008ffe43f */
[----:B------:R-:W-:Y:S01]  /*7e70*/  ISETP.NE.AND P0, PT, R6, 0x3, PT ;  /* 0x000000030600780c */ /* 0x000fe20003f05270 */
[----:B------:R-:W-:Y:S01]  /*7e80*/  UMOV UR16, 0x0 ;  /* 0x0000000000107882 */ /* 0x000fe20000000000 */
[----:B------:R-:W-:-:S02]  /*7e90*/  UMOV UR17, 0x10000000 ;  /* 0x1000000000117882 */ /* 0x000fc40000000000 */
[----:B------:R-:W-:Y:S01]  /*7ea0*/  SEL R14, RZ, 0x1, P0 ;  /* 0x00000001ff0e7807 */ /* 0x000fe20000000000 */
[----:B------:R-:W-:Y:S01]  /*7eb0*/  UIADD3 UR8, UR8, 0x100, URZ ;  /* 0x0000010008087890 */ /* 0x000fe2000fffe03f */
[----:B------:R-:W-:Y:S02]  /*7ec0*/  SEL R6, R6, RZ, P0 ;  /* 0x000000ff06067207 */ /* 0x000fe40000000000 */
[----:B------:R-:W-:-:S03]  /*7ed0*/  LOP3.LUT R5, R5, R14, RZ, 0x3c, !PT ;  /* 0x0000000e05057212 */ /* 0x000fc600078e3cff */
[----:B------:R-:W-:-:S03]  /*7ee0*/  UIADD3 UR22, UR11, 0x18100, URZ ;  /* 0x000181000b167890 */ /* 0x000fc6000fffe03f */
[----:B------:R-:W-:Y:S02]  /*7ef0*/  UMOV UR11, UR23 ;  /* 0x00000017000b7c82 */ /* 0x000fe40008000000 */
[----:B------:R0:W-:Y:S02]  /*7f00*/  UTMALDG.3D.MULTICAST [UR8], [UR14], UR20, desc[UR16] ;  /* 0x000010080e0073b4 */ /* 0x0001e40008011814 */
[----:B0-----:R-:W-:Y:S01]  /*7f10*/  UMOV UR8, UR22 ;  /* 0x0000001600087c82 */ /* 0x001fe20008000000 */
[----:B------:R-:W-:Y:S02]  /*7f20*/  UMOV UR11, UR24 ;  /* 0x00000018000b7c82 */ /* 0x000fe40008000000 */
[----:B------:R0:W-:Y:S02]  /*7f30*/  UTMALDG.3D.MULTICAST [UR8], [UR32], UR30, desc[UR16] ;  /* 0x00001008200073b4 */ /* 0x0001e4000801181e */
[----:B0-----:R-:W-:Y:S05]  /*7f40*/  @P1 BRA `(.L_x_172) ;  /* 0xfffffffc00381947 */ /* 0x001fea000383ffff */
.L_x_169:
[----:B------:R-:W-:Y:S05]  /*7f50*/  BSYNC B1 ;  /* 0x0000000000017941 */ /* 0x000fea0003800000 */
.L_x_168:
[----:B------:R-:W-:Y:S01]  /*7f60*/  LOP3.LUT P1, RZ, R10, 0xff, RZ, 0xc0, !PT ;  /* 0x000000ff0aff7812 */ /* 0x000fe2000782c0ff */
[C---:B------:R-:W-:Y:S01]  /*7f70*/  IMAD.IADD R12, R3.reuse, 0x1, R12 ;  /* 0x00000001030c7824 */ /* 0x040fe200078e020c */
[----:B------:R-:W-:Y:S01]  /*7f80*/  ULDC.64 UR8, c[0x0][0x650] ;  /* 0x0001940000087ab9 */ /* 0x000fe20000000a00 */
[C---:B------:R-:W-:Y:S01]  /*7f90*/  ISETP.GE.U32.AND P2, PT, R3.reuse, 0x3, PT ;  /* 0x000000030300780c */ /* 0x040fe20003f46070 */
[----:B------:R-:W-:Y:S01]  /*7fa0*/  BSSY B1, `(.L_x_173) ;  /* 0x000006a000017945 */ /* 0x000fe20003800000 */
[----:B------:R-:W-:Y:S01]  /*7fb0*/  IMAD.MOV.U32 R11, RZ, RZ, -0x1 ;  /* 0xffffffffff0b7424 */ /* 0x000fe200078e00ff */
[----:B------:R-:W-:Y:S01]  /*7fc0*/  ISETP.GT.U32.AND P0, PT, R12, 0x2, PT ;  /* 0x000000020c00780c */ /* 0x000fe20003f04070 */
[----:B------:R-:W-:Y:S01]  /*7fd0*/  IMAD.MOV.U32 R20, RZ, RZ, -0x1 ;  /* 0xffffffffff147424 */ /* 0x000fe200078e00ff */
[----:B------:R-:W-:Y:S01]  /*7fe0*/  PRMT R10, RZ, 0x7610, R10 ;  /* 0x00007610ff0a7816 */ /* 0x000fe2000000000a */
[----:B------:R-:W-:Y:S01]  /*7ff0*/  IMAD.MOV.U32 R13, RZ, RZ, -0x1 ;  /* 0xffffffffff0d7424 */ /* 0x000fe200078e00ff */
[----:B------:R-:W-:-:S03]  /*8000*/  ISETP.LT.U32.AND P0, PT, R3, 0x3, P0 ;  /* 0x000000030300780c */ /* 0x000fc60000701070 */
[----:B------:R-:W0:Y:S01]  /*8010*/  @P1 S2R R5, SR_CgaCtaId ;  /* 0x0000000000051919 */ /* 0x000e220000008800 */
[----:B------:R-:W-:-:S04]  /*8020*/  @P1 MOV R4, 0x400 ;  /* 0x0000040000041802 */ /* 0x000fc80000000f00 */
[----:B0-----:R-:W-:Y:S01]  /*8030*/  @P1 LEA R6, R5, R4, 0x18 ;  /* 0x0000000405061211 */ /* 0x001fe200078ec0ff */
[----:B------:R-:W-:-:S03]  /*8040*/  IMAD.WIDE.U32 R4, R12, -0x55555555, RZ ;  /* 0xaaaaaaab0c047825 */ /* 0x000fc600078e00ff */
[----:B------:R0:W-:Y:S01]  /*8050*/  @P1 SYNCS.ARRIVE.TRANS64.A1T0 RZ, [R6+URZ+0x48], RZ ;  /* 0x000048ff06ff19a7 */ /* 0x0001e2000810003f */
[----:B------:R-:W-:Y:S02]  /*8060*/  IADD3 R16, P1, R16, UR26, RZ ;  /* 0x0000001a10107c10 */ /* 0x000fe4000ff3e0ff */
[----:B------:R-:W-:Y:S02]  /*8070*/  SHF.R.U32.HI R7, RZ, 0x1, R5 ;  /* 0x00000001ff077819 */ /* 0x000fe40000011605 */
[----:B------:R-:W-:Y:S02]  /*8080*/  SEL R5, RZ, 0x1, !P0 ;  /* 0x00000001ff057807 */ /* 0x000fe40004000000 */
[----:B------:R-:W-:Y:S01]  /*8090*/  IADD3.X R17, R17, UR21, RZ, P1, !PT ;  /* 0x0000001511117c10 */ /* 0x000fe20008ffe4ff */
[----:B------:R-:W-:Y:S01]  /*80a0*/  IMAD R12, R7, -0x3, R12 ;  /* 0xfffffffd070c7824 */ /* 0x000fe200078e020c */
[----:B------:R-:W-:Y:S02]  /*80b0*/  ISETP.GE.U32.AND P0, PT, R16, UR8, PT ;  /* 0x0000000810007c0c */ /* 0x000fe4000bf06070 */
[----:B------:R-:W-:-:S02]  /*80c0*/  LOP3.LUT R0, R0, R5, RZ, 0x3c, !PT ;  /* 0x0000000500007212 */ /* 0x000fc400078e3cff */
[----:B------:R-:W-:Y:S02]  /*80d0*/  ISETP.GE.U32.AND.EX P0, PT, R17, UR9, PT, P0 ;  /* 0x0000000911007c0c */ /* 0x000fe4000bf06100 */
[----:B------:R-:W-:Y:S02]  /*80e0*/  @P2 LOP3.LUT R0, R0, 0x1, R7, 0x78, !PT ;  /* 0x0000000100002812 */ /* 0x000fe400078e7807 */
[----:B------:R-:W-:-:S09]  /*80f0*/  PRMT R4, RZ, 0x7610, R4 ;  /* 0x00007610ff047816 */ /* 0x000fd20000000004 */
[----:B0-----:R-:W-:Y:S05]  /*8100*/  @P0 BRA `(.L_x_174) ;  /* 0x00000004004c0947 */ /* 0x001fea0003800000 */
[----:B------:R-:W0:Y:S01]  /*8110*/  S2R R14, SR_CTAID.X ;  /* 0x00000000000e7919 */ /* 0x000e220000002500 */
[----:B------:R-:W-:Y:S01]  /*8120*/  ULDC.64 UR8, c[0x0][0x628] ;  /* 0x00018a0000087ab9 */ /* 0x000fe20000000a00 */
[----:B------:R-:W1:Y:S01]  /*8130*/  LDC R15, c[0x0][0x144] ;  /* 0x00005100ff0f7b82 */ /* 0x000e620000000800 */
[----:B------:R-:W-:Y:S01]  /*8140*/  ISETP.NE.U32.AND P0, PT, RZ, UR8, PT ;  /* 0x00000008ff007c0c */ /* 0x000fe2000bf05070 */
[----:B------:R-:W2:Y:S01]  /*8150*/  S2R R11, SR_CTAID.Y ;  /* 0x00000000000b7919 */ /* 0x000ea20000002600 */
[----:B------:R-:W-:Y:S01]  /*8160*/  ULDC UR10, c[0x0][0x150] ;  /* 0x00005400000a7ab9 */ /* 0x000fe20000000800 */
[----:B------:R-:W-:Y:S01]  /*8170*/  ULDC UR11, c[0x0][0x630] ;  /* 0x00018c00000b7ab9 */ /* 0x000fe20000000800 */
[----:B------:R-:W-:Y:S01]  /*8180*/  ISETP.NE.AND.EX P0, PT, RZ, UR9, PT, P0 ;  /* 0x00000009ff007c0c */ /* 0x000fe2000bf05300 */
[----:B------:R-:W-:Y:S01]  /*8190*/  IMAD.MOV.U32 R4, RZ, RZ, R16 ;  /* 0x000000ffff047224 */ /* 0x000fe200078e0010 */
[----:B0-----:R-:W-:-:S05]  /*81a0*/  I2FP.F32.U32 R5, R14 ;  /* 0x0000000e00057245 */ /* 0x001fca0000201000 */
[----:B------:R-:W-:Y:S01]  /*81b0*/  FMUL R20, R5, UR10 ;  /* 0x0000000a05147c20 */ /* 0x000fe20008400000 */
[----:B------:R-:W-:-:S05]  /*81c0*/  IMAD.MOV.U32 R5, RZ, RZ, R17 ;  /* 0x000000ffff057224 */ /* 0x000fca00078e0011 */
[----:B--2---:R-:W-:Y:S05]  /*81d0*/  @!P0 BRA `(.L_x_175) ;  /* 0x0000000000288947 */ /* 0x004fea0003800000 */
[----:B------:R-:W-:Y:S02]  /*81e0*/  ULDC UR10, c[0x0][0x634] ;  /* 0x00018d00000a7ab9 */ /* 0x000fe40000000800 */
[----:B------:R-:W-:-:S05]  /*81f0*/  IADD3 R5, P0, R16, UR10, RZ ;  /* 0x0000000a10057c10 */ /* 0x000fca000ff1e0ff */
[----:B------:R-:W-:-:S04]  /*8200*/  IMAD.X R13, RZ, RZ, R17, P0 ;  /* 0x000000ffff0d7224 */ /* 0x000fc800000e0611 */
[----:B------:R-:W-:-:S04]  /*8210*/  IMAD.WIDE.U32 R6, R13, UR8, RZ ;  /* 0x000000080d067c25 */ /* 0x000fc8000f8e00ff */
[----:B------:R-:W-:-:S04]  /*8220*/  IMAD.WIDE.U32 R6, P0, R5, UR9, R6 ;  /* 0x0000000905067c25 */ /* 0x000fc8000f800006 */
[----:B------:R-:W-:-:S04]  /*8230*/  IMAD.WIDE.U32 R4, R5, UR8, RZ ;  /* 0x0000000805047c25 */ /* 0x000fc8000f8e00ff */
[----:B------:R-:W-:Y:S01]  /*8240*/  IMAD.MOV.U32 R4, RZ, RZ, R7 ;  /* 0x000000ffff047224 */ /* 0x000fe200078e0007 */
[----:B------:R-:W-:Y:S01]  /*8250*/  IADD3 RZ, P1, R5, R6, RZ ;  /* 0x0000000605ff7210 */ /* 0x000fe20007f3e0ff */
[----:B------:R-:W-:-:S04]  /*8260*/  IMAD.X R5, RZ, RZ, RZ, P0 ;  /* 0x000000ffff057224 */ /* 0x000fc800000e06ff */
[----:B------:R-:W-:-:S08]  /*8270*/  IMAD.WIDE.U32.X R4, R13, UR9, R4, P1 ;  /* 0x000000090d047c25 */ /* 0x000fd000088e0404 */
.L_x_175:
[--C-:B------:R-:W-:Y:S01]  /*8280*/  SHF.R.U64 R13, R4, UR11, R5.reuse ;  /* 0x0000000b040d7c19 */ /* 0x100fe20008001205 */
[----:B------:R-:W0:Y:S01]  /*8290*/  F2I.U32.TRUNC.NTZ R20, R20 ;  /* 0x0000001400147305 */ /* 0x000e22000020f000 */
[----:B------:R-:W-:Y:S01]  /*82a0*/  SHF.R.U32.HI R4, RZ, UR11, R5 ;  /* 0x0000000bff047c19 */ /* 0x000fe20008011605 */
[----:B------:R-:W-:Y:S01]  /*82b0*/  ULDC.64 UR8, c[0x0][0x620] ;  /* 0x0001880000087ab9 */ /* 0x000fe20000000a00 */
[----:B------:R-:W-:Y:S01]  /*82c0*/  IADD3 R7, P0, RZ, -R13, RZ ;  /* 0x8000000dff077210 */ /* 0x000fe20007f1e0ff */
[----:B------:R-:W-:Y:S01]  /*82d0*/  ULDC.64 UR10, c[0x0][0x640] ;  /* 0x00019000000a7ab9 */ /* 0x000fe20000000a00 */
[----:B------:R-:W2:Y:S03]  /*82e0*/  LDC R22, c[0x0][0x148] ;  /* 0x00005200ff167b82 */ /* 0x000ea60000000800 */
[----:B------:R-:W-:Y:S01]  /*82f0*/  IMAD.X R4, RZ, RZ, ~R4, P0 ;  /* 0x000000ffff047224 */ /* 0x000fe200000e0e04 */
[----:B------:R-:W-:-:S03]  /*8300*/  ISETP.NE.U32.AND P0, PT, RZ, UR10, PT ;  /* 0x0000000aff007c0c */ /* 0x000fc6000bf05070 */
[----:B------:R-:W-:Y:S01]  /*8310*/  IMAD R6, R4, UR8, RZ ;  /* 0x0000000804067c24 */ /* 0x000fe2000f8e02ff */
[----:B------:R-:W-:Y:S01]  /*8320*/  ISETP.NE.AND.EX P0, PT, RZ, UR11, PT, P0 ;  /* 0x0000000bff007c0c */ /* 0x000fe2000bf05300 */
[----:B------:R-:W-:Y:S01]  /*8330*/  IMAD.WIDE.U32 R4, R7, UR8, R16 ;  /* 0x0000000807047c25 */ /* 0x000fe2000f8e0010 */
[----:B------:R-:W-:-:S03]  /*8340*/  ULDC UR8, c[0x0][0x618] ;  /* 0x0001860000087ab9 */ /* 0x000fc60000000800 */
[----:B------:R-:W-:Y:S01]  /*8350*/  IMAD R7, R7, UR9, R6 ;  /* 0x0000000907077c24 */ /* 0x000fe2000f8e0206 */
[----:B------:R-:W-:Y:S01]  /*8360*/  ULDC UR9, c[0x0][0x154] ;  /* 0x0000550000097ab9 */ /* 0x000fe20000000800 */
[----:B0-----:R-:W-:Y:S02]  /*8370*/  IMAD.MOV R6, RZ, RZ, -R20 ;  /* 0x000000ffff067224 */ /* 0x001fe400078e0a14 */
[----:B------:R-:W-:Y:S02]  /*8380*/  IMAD.IADD R5, R5, 0x1, R7 ;  /* 0x0000000105057824 */ /* 0x000fe400078e0207 */
[----:B-1----:R-:W-:Y:S01]  /*8390*/  IMAD R14, R15, R6, R14 ;  /* 0x000000060f0e7224 */ /* 0x002fe200078e020e */
[----:B------:R-:W-:Y:S02]  /*83a0*/  I2FP.F32.U32 R6, R11 ;  /* 0x0000000b00067245 */ /* 0x000fe40000201000 */
[--C-:B------:R-:W-:Y:S02]  /*83b0*/  SHF.R.U64 R15, R4, UR8, R5.reuse ;  /* 0x00000008040f7c19 */ /* 0x100fe40008001205 */
[----:B------:R-:W-:Y:S01]  /*83c0*/  SHF.R.U32.HI R4, RZ, UR8, R5 ;  /* 0x00000008ff047c19 */ /* 0x000fe20008011605 */
[----:B------:R-:W-:Y:S01]  /*83d0*/  FMUL R6, R6, UR9 ;  /* 0x0000000906067c20 */ /* 0x000fe20008400000 */
[----:B------:R-:W-:-:S02]  /*83e0*/  ULDC UR8, c[0x0][0x608] ;  /* 0x0001820000087ab9 */ /* 0x000fc40000000800 */
[--C-:B------:R-:W-:Y:S01]  /*83f0*/  SHF.R.U64 R21, R15, UR8, R4.reuse ;  /* 0x000000080f157c19 */ /* 0x100fe20008001204 */
[----:B------:R0:W1:Y:S01]  /*8400*/  F2I.U32.TRUNC.NTZ R24, R6 ;  /* 0x0000000600187305 */ /* 0x000062000020f000 */
[----:B------:R-:W-:Y:S01]  /*8410*/  SHF.R.U32.HI R4, RZ, UR8, R4 ;  /* 0x00000008ff047c19 */ /* 0x000fe20008011604 */
[----:B------:R-:W-:-:S03]  /*8420*/  ULDC UR8, c[0x0][0x658] ;  /* 0x0001960000087ab9 */ /* 0x000fc60000000800 */
[--C-:B------:R-:W-:Y:S02]  /*8430*/  SHF.R.U64 R20, R21, UR8, R4.reuse ;  /* 0x0000000815147c19 */ /* 0x100fe40008001204 */
[----:B------:R-:W-:-:S03]  /*8440*/  SHF.R.U32.HI R23, RZ, UR8, R4 ;  /* 0x00000008ff177c19 */ /* 0x000fc60008011604 */
[----:B------:R-:W-:Y:S02]  /*8450*/  IMAD.MOV.U32 R4, RZ, RZ, R20 ;  /* 0x000000ffff047224 */ /* 0x000fe400078e0014 */
[----:B------:R-:W-:Y:S01]  /*8460*/  IMAD.MOV.U32 R5, RZ, RZ, R23 ;  /* 0x000000ffff057224 */ /* 0x000fe200078e0017 */
[----:B0-----:R-:W-:Y:S06]  /*8470*/  @!P0 BRA `(.L_x_176) ;  /* 0x0000000000288947 */ /* 0x001fec0003800000 */
        /* <DEDUP_REMOVED lines=10> */
.L_x_176:
[----:B------:R-:W-:Y:S01]  /*8520*/  ISETP.NE.AND P0, PT, R2, 0x1, PT ;  /* 0x000000010200780c */ /* 0x000fe20003f05270 */
[----:B------:R-:W-:Y:S01]  /*8530*/  ULDC UR8, c[0x0][0x648] ;  /* 0x0001920000087ab9 */ /* 0x000fe20000000800 */
[----:B-1----:R-:W-:Y:S01]  /*8540*/  IMAD.MOV R24, RZ, RZ, -R24 ;  /* 0x000000ffff187224 */ /* 0x002fe200078e0a18 */
[----:B------:R-:W-:Y:S01]  /*8550*/  SHF.R.U64 R4, R4, UR8, R5 ;  /* 0x0000000804047c19 */ /* 0x000fe20008001205 */
[----:B------:R-:W-:Y:S01]  /*8560*/  ULDC UR8, c[0x0][0x638] ;  /* 0x00018e0000087ab9 */ /* 0x000fe20000000800 */
[----:B------:R-:W-:Y:S01]  /*8570*/  LOP3.LUT R21, R21, UR13, RZ, 0xc0, !PT ;  /* 0x0000000d15157c12 */ /* 0x000fe2000f8ec0ff */
[----:B------:R-:W-:Y:S02]  /*8580*/  ULDC UR9, c[0x0][0x610] ;  /* 0x0001840000097ab9 */ /* 0x000fe40000000800 */
[----:B------:R-:W-:Y:S02]  /*8590*/  IMAD.MOV R5, RZ, RZ, -R4 ;  /* 0x000000ffff057224 */ /* 0x000fe400078e0a04 */
[----:B------:R-:W-:-:S02]  /*85a0*/  IMAD R21, R4, UR5, R21 ;  /* 0x0000000504157c24 */ /* 0x000fc4000f8e0215 */
[----:B------:R-:W-:Y:S01]  /*85b0*/  IMAD R20, R5, UR8, R20 ;  /* 0x0000000805147c24 */ /* 0x000fe2000f8e0214 */
[----:B------:R-:W-:Y:S01]  /*85c0*/  ULDC UR8, c[0x0][0x600] ;  /* 0x0001800000087ab9 */ /* 0x000fe20000000800 */
[----:B--2---:R-:W-:Y:S01]  /*85d0*/  @P0 IMAD R14, R22, R24, R11 ;  /* 0x00000018160e0224 */ /* 0x004fe200078e020b */
[----:B------:R-:W-:Y:S01]  /*85e0*/  LOP3.LUT R11, R15, UR4, RZ, 0xc0, !PT ;  /* 0x000000040f0b7c12 */ /* 0x000fe2000f8ec0ff */
[----:B------:R-:W-:Y:S02]  /*85f0*/  IMAD.MOV.U32 R4, RZ, RZ, 0x1 ;  /* 0x00000001ff047424 */ /* 0x000fe400078e00ff */
[----:B------:R-:W-:Y:S02]  /*8600*/  IMAD R14, R21, UR9, R14 ;  /* 0x00000009150e7c24 */ /* 0x000fe4000f8e020e */
[----:B------:R-:W-:-:S05]  /*8610*/  IMAD R11, R20, UR8, R11 ;  /* 0x00000008140b7c24 */ /* 0x000fca000f8e020b */
[----:B------:R-:W-:Y:S02]  /*8620*/  SEL R20, R11, R14, !P0 ;  /* 0x0000000e0b147207 */ /* 0x000fe40004000000 */
[----:B------:R-:W-:-:S07]  /*8630*/  SEL R11, R14, R11, !P0 ;  /* 0x0000000b0e0b7207 */ /* 0x000fce0004000000 */
.L_x_174:
[----:B------:R-:W-:Y:S05]  /*8640*/  BSYNC B1 ;  /* 0x0000000000017941 */ /* 0x000fea0003800000 */
.L_x_173:
[----:B------:R-:W-:-:S13]  /*8650*/  LOP3.LUT P0, RZ, R4, 0xff, RZ, 0xc0, !PT ;  /* 0x000000ff04ff7812 */ /* 0x000fda000780c0ff */
[----:B------:R-:W-:Y:S05]  /*8660*/  @P0 BRA `(.L_x_177) ;  /* 0xfffffff400380947 */ /* 0x000fea000383ffff */
[----:B------:R-:W-:Y:S05]  /*8670*/  BSYNC B0 ;  /* 0x0000000000007941 */ /* 0x000fea0003800000 */
.L_x_166:
[----:B------:R-:W-:-:S03]  /*8680*/  UMOV UR8, 0xffffffff ;  /* 0xffffffff00087882 */ /* 0x000fc60000000000 */
[----:B------:R-:W-:Y:S05]  /*8690*/  BRA.DIV UR8, `(.L_x_178) ;  /* 0x0000000208f07947 */ /* 0x000fea000b800000 */
[----:B------:R-:W-:-:S13]  /*86a0*/  ELECT P6, URZ, PT ;  /* 0x00000000003f782f */ /* 0x000fda00038c0000 */
.L_x_191:
[----:B------:R-:W-:Y:S04]  /*86b0*/  BSSY B0, `(.L_x_179) ;  /* 0x0000022000007945 */ /* 0x000fe80003800000 */
[----:B------:R-:W-:Y:S05]  /*86c0*/  @!P6 BRA `(.L_x_180) ;  /* 0x000000000080e947 */ /* 0x000fea0003800000 */
[----:B------:R-:W-:-:S04]  /*86d0*/  LOP3.LUT R19, R19, 0x2, RZ, 0xfc, !PT ;  /* 0x0000000213137812 */ /* 0x000fc800078efcff */
[----:B------:R-:W-:-:S13]  /*86e0*/  ISETP.NE.AND P0, PT, R19, 0x3, PT ;  /* 0x000000031300780c */ /* 0x000fda0003f05270 */
[----:B------:R-:W-:Y:S05]  /*86f0*/  @!P0 BRA `(.L_x_181) ;  /* 0x0000000000048947 */ /* 0x000fea0003800000 */
[----:B------:R-:W-:Y:S01]  /*8700*/  BPT.TRAP 0x1 ;  /* 0x000000040000795c */ /* 0x000fe20000300000 */
.L_x_181:
[----:B------:R-:W0:Y:S01]  /*8710*/  S2R R3, SR_CgaCtaId ;  /* 0x0000000000037919 */ /* 0x000e220000008800 */
[----:B------:R-:W-:-:S04]  /*8720*/  MOV R2, 0x400 ;  /* 0x0000040000027802 */ /* 0x000fc80000000f00 */
[----:B0-----:R-:W-:Y:S02]  /*8730*/  LEA R3, R3, R2, 0x18 ;  /* 0x0000000203037211 */ /* 0x001fe400078ec0ff */
[----:B------:R-:W-:-:S03]  /*8740*/  SHF.L.U32 R2, R0, 0x1f, RZ ;  /* 0x0000001f00027819 */ /* 0x000fc600000006ff */
[----:B------:R-:W-:-:S04]  /*8750*/  VIADD R3, R3, 0x18 ;  /* 0x0000001803037836 */ /* 0x000fc80000000000 */
[C---:B------:R-:W-:Y:S02]  /*8760*/  IMAD R7, R12.reuse, 0x8, R3 ;  /* 0x000000080c077824 */ /* 0x040fe400078e0203 */
[----:B------:R-:W-:Y:S02]  /*8770*/  VIADD R12, R12, 0x1 ;  /* 0x000000010c0c7836 */ /* 0x000fe40000000000 */
[----:B------:R-:W0:Y:S03]  /*8780*/  SYNCS.PHASECHK.TRANS64.TRYWAIT P0, [R7+URZ], R2 ;  /* 0x00000002070075a7 */ /* 0x000e26000800017f */
[----:B------:R-:W-:-:S04]  /*8790*/  ISETP.NE.AND P1, PT, R12, 0x3, PT ;  /* 0x000000030c00780c */ /* 0x000fc80003f25270 */
[----:B------:R-:W-:Y:S02]  /*87a0*/  SEL R5, RZ, 0x1, P1 ;  /* 0x00000001ff057807 */ /* 0x000fe40000800000 */
[----:B------:R-:W-:Y:S02]  /*87b0*/  SEL R12, R12, RZ, P1 ;  /* 0x000000ff0c0c7207 */ /* 0x000fe40000800000 */
[----:B------:R-:W-:-:S03]  /*87c0*/  LOP3.LUT R5, R0, R5, RZ, 0x3c, !PT ;  /* 0x0000000500057212 */ /* 0x000fc600078e3cff */
[----:B------:R-:W-:Y:S01]  /*87d0*/  IMAD R9, R12, 0x8, R3 ;  /* 0x000000080c097824 */ /* 0x000fe200078e0203 */
[----:B------:R-:W-:Y:S01]  /*87e0*/  SHF.L.U32 R4, R5, 0x1f, RZ ;  /* 0x0000001f05047819 */ /* 0x000fe200000006ff */
[----:B0-----:R-:W-:Y:S06]  /*87f0*/  @!P0 BRA `(.L_x_182) ;  /* 0x0000000000b88947 */ /* 0x001fec0003800000 */
.L_x_192:
[----:B------:R-:W1:Y:S01]  /*8800*/  SYNCS.PHASECHK.TRANS64.TRYWAIT P0, [R9+URZ], R4 ;  /* 0x00000004090075a7 */ /* 0x000e62000800017f */
[----:B------:R-:W-:-:S05]  /*8810*/  VIADD R0, R12, 0x1 ;  /* 0x000000010c007836 */ /* 0x000fca0000000000 */
[----:B------:R-:W-:-:S04]  /*8820*/  ISETP.NE.AND P1, PT, R0, 0x3, PT ;  /* 0x000000030000780c */ /* 0x000fc80003f25270 */
[----:B0-----:R-:W-:Y:S02]  /*8830*/  SEL R2, RZ, 0x1, P1 ;  /* 0x00000001ff027807 */ /* 0x001fe40000800000 */
[----:B------:R-:W-:Y:S02]  /*8840*/  SEL R0, R0, RZ, P1 ;  /* 0x000000ff00007207 */ /* 0x000fe40000800000 */
[----:B------:R-:W-:Y:S01]  /*8850*/  LOP3.LUT R2, R5, R2, RZ, 0x3c, !PT ;  /* 0x0000000205027212 */ /* 0x000fe200078e3cff */
[----:B-1----:R-:W-:Y:S06]  /*8860*/  @!P0 BRA `(.L_x_183) ;  /* 0x0000000000b08947 */ /* 0x002fec0003800000 */
.L_x_193:
[----:B------:R-:W-:Y:S01]  /*8870*/  IMAD R3, R0, 0x8, R3 ;  /* 0x0000000800037824 */ /* 0x000fe200078e0203 */
[----:B------:R-:W-:-:S07]  /*8880*/  SHF.L.U32 R0, R2, 0x1f, RZ ;  /* 0x0000001f02007819 */ /* 0x000fce00000006ff */
.L_x_184:
[----:B-1----:R1:W2:Y:S02]  /*8890*/  SYNCS.PHASECHK.TRANS64.TRYWAIT P0, [R3+URZ], R0 ;  /* 0x00000000030075a7 */ /* 0x0022a4000800017f */
[----:B--2---:R-:W-:Y:S05]  /*88a0*/  @!P0 NANOSLEEP.SYNCS 0x989680 ;  /* 0x009896800000895d */ /* 0x004fea0003900000 */
[----:B------:R-:W2:Y:S02]  /*88b0*/  @!P0 SYNCS.PHASECHK.TRANS64 P0, [R3+URZ], R0 ;  /* 0x00000000030085a7 */ /* 0x000ea4000800007f */
[----:B--2---:R-:W-:Y:S05]  /*88c0*/  @!P0 BRA `(.L_x_184) ;  /* 0xfffffffc00f08947 */ /* 0x004fea000383ffff */
.L_x_180:
[----:B------:R-:W-:Y:S05]  /*88d0*/  BSYNC B0 ;  /* 0x0000000000007941 */ /* 0x000fea0003800000 */
.L_x_179:
[----:B------:R-:W-:Y:S05]  /*88e0*/  EXIT ;  /* 0x000000000000794d */ /* 0x000fea0003800000 */
.L_x_21:
[----:B----4-:R4:W0:Y:S02]  /*88f0*/  SYNCS.PHASECHK.TRANS64.TRYWAIT P1, [R3+URZ], R0 ;  /* 0x00000000030075a7 */ /* 0x010824000802017f */
[----:B0-----:R-:W-:Y:S05]  /*8900*/  @!P1 NANOSLEEP.SYNCS 0x989680 ;  /* 0x009896800000995d */ /* 0x001fea0003900000 */
[----:B------:R-:W0:Y:S02]  /*8910*/  @!P1 SYNCS.PHASECHK.TRANS64 P1, [R3+URZ], R0 ;  /* 0x00000000030095a7 */ /* 0x000e24000802007f */
[----:B0-----:R-:W-:Y:S05]  /*8920*/  @!P1 BRA `(.L_x_21) ;  /* 0xfffffffc00f09947 */ /* 0x001fea000383ffff */
[----:B------:R-:W-:Y:S05]  /*8930*/  BRA `(.L_x_20) ;  /* 0xffffff8800f07947 */ /* 0x000fea000383ffff */
.L_x_26:
[----:B-1----:R1:W3:Y:S02]  /*8940*/  SYNCS.PHASECHK.TRANS64.TRYWAIT P1, [R5+URZ], R4 ;  /* 0x00000004050075a7 */ /* 0x0022e4000802017f */
[----:B---3--:R-:W-:Y:S05]  /*8950*/  @!P1 NANOSLEEP.SYNCS 0x989680 ;  /* 0x009896800000995d */ /* 0x008fea0003900000 */
[----:B------:R-:W3:Y:S02]  /*8960*/  @!P1 SYNCS.PHASECHK.TRANS64 P1, [R5+URZ], R4 ;  /* 0x00000004050095a7 */ /* 0x000ee4000802007f */
[----:B---3--:R-:W-:Y:S05]  /*8970*/  @!P1 BRA `(.L_x_26) ;  /* 0xfffffffc00f09947 */ /* 0x008fea000383ffff */
[----:B------:R-:W-:Y:S05]  /*8980*/  BRA `(.L_x_25) ;  /* 0xffffff9000407947 */ /* 0x000fea000383ffff */
.L_x_167:
[----:B------:R-:W-:Y:S01]  /*8990*/  BSSY B1, `(.L_x_185) ;  /* 0x0000006000017945 */ /* 0x000fe20003800000 */
[----:B------:R-:W-:-:S07]  /*89a0*/  IMAD.MOV.U32 R15, RZ, RZ, -0x1 ;  /* 0xffffffffff0f7424 */ /* 0x000fce00078e00ff */
[----:B------:R-:W-:Y:S05]  /*89b0*/  WARPSYNC.COLLECTIVE R15, `(.L_x_186) ;  /* 0x000000000f0c7348 */ /* 0x000fea0003c00000 */
[----:B------:R-:W-:Y:S02]  /*89c0*/  ELECT P6, UR62, PT ;  /* 0x00000000003e782f */ /* 0x000fe400038c0000 */
[----:B------:R-:W-:Y:S01]  /*89d0*/  MOV R14, UR62 ;  /* 0x0000003e000e7c02 */ /* 0x000fe20008000f00 */
[----:B------:R-:W-:Y:S10]  /*89e0*/  ENDCOLLECTIVE ;  /* 0x000000000000791b */ /* 0x000ff40003800000 */
.L_x_186:
[----:B------:R-:W-:Y:S05]  /*89f0*/  BSYNC B1 ;  /* 0x0000000000017941 */ /* 0x000fea0003800000 */
.L_x_185:
[----:B------:R-:W-:Y:S05]  /*8a00*/  BRA `(.L_x_187) ;  /* 0xfffffff0005c7947 */ /* 0x000fea000383ffff */
.L_x_170:
[----:B0-----:R0:W1:Y:S02]  /*8a10*/  SYNCS.PHASECHK.TRANS64.TRYWAIT P0, [R14+URZ+0x18], R7 ;  /* 0x000018070e0075a7 */ /* 0x001064000800017f */
[----:B-1----:R-:W-:Y:S05]  /*8a20*/  @!P0 NANOSLEEP.SYNCS 0x989680 ;  /* 0x009896800000895d */ /* 0x002fea0003900000 */
[----:B------:R-:W1:Y:S02]  /*8a30*/  @!P0 SYNCS.PHASECHK.TRANS64 P0, [R14+URZ+0x18], R7 ;  /* 0x000018070e0085a7 */ /* 0x000e64000800007f */
[----:B-1----:R-:W-:Y:S05]  /*8a40*/  @!P0 BRA `(.L_x_170) ;  /* 0xfffffffc00f08947 */ /* 0x002fea000383ffff */
[----:B------:R-:W-:Y:S05]  /*8a50*/  BRA `(.L_x_188) ;  /* 0xfffffff000987947 */ /* 0x000fea000383ffff */
.L_x_178:
[----:B------:R-:W-:Y:S01]  /*8a60*/  BSSY B0, `(.L_x_189) ;  /* 0x0000006000007945 */ /* 0x000fe20003800000 */
[----:B------:R-:W-:-:S07]  /*8a70*/  IMAD.MOV.U32 R15, RZ, RZ, -0x1 ;  /* 0xffffffffff0f7424 */ /* 0x000fce00078e00ff */
[----:B------:R-:W-:Y:S05]  /*8a80*/  WARPSYNC.COLLECTIVE R15, `(.L_x_190) ;  /* 0x000000000f0c7348 */ /* 0x000fea0003c00000 */
[----:B------:R-:W-:Y:S02]  /*8a90*/  ELECT P6, UR62, PT ;  /* 0x00000000003e782f */ /* 0x000fe400038c0000 */
[----:B------:R-:W-:Y:S01]  /*8aa0*/  MOV R14, UR62 ;  /* 0x0000003e000e7c02 */ /* 0x000fe20008000f00 */
[----:B------:R-:W-:Y:S10]  /*8ab0*/  ENDCOLLECTIVE ;  /* 0x000000000000791b */ /* 0x000ff40003800000 */
.L_x_190:
[----:B------:R-:W-:Y:S05]  /*8ac0*/  BSYNC B0 ;  /* 0x0000000000007941 */ /* 0x000fea0003800000 */
.L_x_189:
[----:B------:R-:W-:Y:S05]  /*8ad0*/  BRA `(.L_x_191) ;  /* 0xfffffff800f47947 */ /* 0x000fea000383ffff */
.L_x_182:
[----:B0-----:R0:W1:Y:S02]  /*8ae0*/  SYNCS.PHASECHK.TRANS64.TRYWAIT P0, [R7+URZ], R2 ;  /* 0x00000002070075a7 */ /* 0x001064000800017f */
[----:B-1----:R-:W-:Y:S05]  /*8af0*/  @!P0 NANOSLEEP.SYNCS 0x989680 ;  /* 0x009896800000895d */ /* 0x002fea0003900000 */
[----:B------:R-:W1:Y:S02]  /*8b00*/  @!P0 SYNCS.PHASECHK.TRANS64 P0, [R7+URZ], R2 ;  /* 0x00000002070085a7 */ /* 0x000e64000800007f */
[----:B-1----:R-:W-:Y:S05]  /*8b10*/  @!P0 BRA `(.L_x_182) ;  /* 0xfffffffc00f08947 */ /* 0x002fea000383ffff */
[----:B------:R-:W-:Y:S05]  /*8b20*/  BRA `(.L_x_192) ;  /* 0xfffffffc00347947 */ /* 0x000fea000383ffff */
.L_x_183:
[----:B0-----:R0:W1:Y:S02]  /*8b30*/  SYNCS.PHASECHK.TRANS64.TRYWAIT P0, [R9+URZ], R4 ;  /* 0x00000004090075a7 */ /* 0x001064000800017f */
[----:B-1----:R-:W-:Y:S05]  /*8b40*/  @!P0 NANOSLEEP.SYNCS 0x989680 ;  /* 0x009896800000895d */ /* 0x002fea0003900000 */
[----:B------:R-:W1:Y:S02]  /*8b50*/  @!P0 SYNCS.PHASECHK.TRANS64 P0, [R9+URZ], R4 ;  /* 0x00000004090085a7 */ /* 0x000e64000800007f */
[----:B-1----:R-:W-:Y:S05]  /*8b60*/  @!P0 BRA `(.L_x_183) ;  /* 0xfffffffc00f08947 */ /* 0x002fea000383ffff */
[----:B------:R-:W-:Y:S05]  /*8b70*/  BRA `(.L_x_193) ;  /* 0xfffffffc003c7947 */ /* 0x000fea000383ffff */
.L_x_194:
[----:B------:R-:W-:-:S00]  /*8b80*/  BRA `(.L_x_194) ;  /* 0xfffffffc00fc7947 */ /* 0x000fc0000383ffff */
[----:B------:R-:W-:-:S00]  /*8b90*/  NOP ;  /* 0x0000000000007918 */ /* 0x000fc00000000000 */
        /* <DEDUP_REMOVED lines=14> */
.L_x_195:


//--------------------- .nv.global.init           --------------------------
	.section	.nv.global.init,"aw",@progbits
.nv.global.init:
	.type		$str$22,@object
	.size		$str$22,($str$23 - $str$22)
$str$22:
        /*0000*/ 	.byte	0x6b, 0x5f, 0x74, 0x69, 0x6c, 0x65, 0x5f, 0x63, 0x6f, 0x75, 0x6e, 0x74, 0x20, 0x3e, 0x3d, 0x20
        /*0010*/ 	.byte	0x31, 0x00
	.type		$str$23,@object
	.size		$str$23,(__unnamed_1 - $str$23)
$str$23:
        /*0012*/ 	.byte	0x2f, 0x74, 0x6d, 0x70, 0x2f, 0x63, 0x75, 0x74, 0x6c, 0x61, 0x73, 0x73, 0x5f, 0x73, 0x77, 0x65
        /*0022*/ 	.byte	0x65, 0x70, 0x5f, 0x73, 0x72, 0x63, 0x2f, 0x69, 0x6e, 0x63, 0x6c, 0x75, 0x64, 0x65, 0x2f, 0x63
        /*0032*/ 	.byte	0x75, 0x74, 0x6c, 0x61, 0x73, 0x73, 0x2f, 0x67, 0x65, 0x6d, 0x6d, 0x2f, 0x63, 0x6f, 0x6c, 0x6c
        /*0042*/ 	.byte	0x65, 0x63, 0x74, 0x69, 0x76, 0x65, 0x2f, 0x73, 0x6d, 0x39, 0x30, 0x5f, 0x6d, 0x6d, 0x61, 0x5f
        /*0052*/ 	.byte	0x74, 0x6d, 0x61, 0x5f, 0x67, 0x6d, 0x6d, 0x61, 0x5f, 0x73, 0x73, 0x5f, 0x77, 0x61, 0x72, 0x70
        /*0062*/ 	.byte	0x73, 0x70, 0x65, 0x63, 0x69, 0x61, 0x6c, 0x69, 0x7a, 0x65, 0x64, 0x2e, 0x68, 0x70, 0x70, 0x00
	.type		__unnamed_1,@object
	.size		__unnamed_1,(.L_0 - __unnamed_1)
__unnamed_1:
        /*0072*/ 	.byte	0x76, 0x6f, 0x69, 0x64, 0x20, 0x63, 0x75, 0x74, 0x6c, 0x61, 0x73, 0x73, 0x3a, 0x3a, 0x67, 0x65
        /* <DEDUP_REMOVED lines=178> */
        /*0ba2*/ 	.byte	0x00
.L_0:


//--------------------- .nv.shared._ZN7cutlass13device_kernelINS_4gemm6kernel13GemmUniversalIN4cute5tupleIJiiiiEEENS1_10collective13CollectiveMmaINS1_34MainloopSm90TmaGmmaWarpSpecializedILi3ENS5_IJNS4_1CILi2EEESB_NSA_ILi1EEEEEENS1_35KernelTmaWarpSpecializedCooperativeEEENS5_IJNSA_ILi256EEENSA_ILi64EEENSA_ILi32EEEEEENS_10tfloat32_tENS5_IJlSC_lEEESK_SL_NS4_8TiledMMAINS4_8MMA_AtomIJNS4_4SM904GMMA29MMA_64x64x8_F32TF32TF32_SS_TNILNSP_7ScaleInE1ELSR_1EEEEEENS4_6LayoutINS5_IJSB_SC_SC_EEENS5_IJSC_NSA_ILi0EEESW_EEEEENS5_IJNS4_10UnderscoreESZ_SZ_EEEEENS4_23SM90_TMA_LOAD_MULTICASTENS4_14ComposedLayoutINS4_7SwizzleILi3ELi4ELi3EEENS4_18smem_ptr_flag_bitsILi32EEENSU_INS5_IJNSA_ILi8EEESI_EEENS5_IJSI_SC_EEEEEEEvNS4_8identityES12_S1C_vS1D_EENS_8epilogue10collective6detail29Sm90TmaWarpSpecializedAdapterINS1G_15DefaultEpilogueISK_SL_SL_NS1F_6thread17LinearCombinationISK_Li1EffLNS1K_9ScaleType4KindE0ELNS_15FloatRoundStyleE2ESK_EENS1_15EpilogueDefaultEEEEEvvEEEEvNT_6ParamsE --------------------------
	.section	.nv.shared._ZN7cutlass13device_kernelINS_4gemm6kernel13GemmUniversalIN4cute5tupleIJiiiiEEENS1_10collective13CollectiveMmaINS1_34MainloopSm90TmaGmmaWarpSpecializedILi3ENS5_IJNS4_1CILi2EEESB_NSA_ILi1EEEEEENS1_35KernelTmaWarpSpecializedCooperativeEEENS5_IJNSA_ILi256EEENSA_ILi64EEENSA_ILi32EEEEEENS_10tfloat32_tENS5_IJlSC_lEEESK_SL_NS4_8TiledMMAINS4_8MMA_AtomIJNS4_4SM904GMMA29MMA_64x64x8_F32TF32TF32_SS_TNILNSP_7ScaleInE1ELSR_1EEEEEENS4_6LayoutINS5_IJSB_SC_SC_EEENS5_IJSC_NSA_ILi0EEESW_EEEEENS5_IJNS4_10UnderscoreESZ_SZ_EEEEENS4_23SM90_TMA_LOAD_MULTICASTENS4_14ComposedLayoutINS4_7SwizzleILi3ELi4ELi3EEENS4_18smem_ptr_flag_bitsILi32EEENSU_INS5_IJNSA_ILi8EEESI_EEENS5_IJSI_SC_EEEEEEEvNS4_8identityES12_S1C_vS1D_EENS_8epilogue10collective6detail29Sm90TmaWarpSpecializedAdapterINS1G_15DefaultEpilogueISK_SL_SL_NS1F_6thread17LinearCombinationISK_Li1EffLNS1K_9ScaleType4KindE0ELNS_15FloatRoundStyleE2ESK_EENS1_15EpilogueDefaultEEEEEvvEEEEvNT_6ParamsE,"aw",@nobits
	.sectionflags	@""
	.align	16
	.zero		1024


//--------------------- .nv.shared.reserved.0     --------------------------
	.section	.nv.shared.reserved.0,"aw",@nobits
	.weak		__nv_reservedSMEM_offset_0_alias
	.size		__nv_reservedSMEM_offset_0_alias, 0, 0
	.other		__nv_reservedSMEM_offset_0_alias,@"STO_CUDA_RESERVED_SHARED STV_DEFAULT"
__nv_reservedSMEM_offset_0_alias:
	.zero		0


//--------------------- .nv.global                --------------------------
	.section	.nv.global,"aw",@nobits
.nv.global:
	.type		_ZN39_INTERNAL_6b13364e_4_k_cu_cc4c296b_66314cute1_E,@object
	.size		_ZN39_INTERNAL_6b13364e_4_k_cu_cc4c296b_66314cute1_E,(_ZN39_INTERNAL_6b13364e_4_k_cu_cc4c296b_66314cuda3std3__45__cpo6cbeginE - _ZN39_INTERNAL_6b13364e_4_k_cu_cc4c296b_66314cute1_E)
_ZN39_INTERNAL_6b13364e_4_k_cu_cc4c296b_66314cute1_E:
	.zero		1
	.type		_ZN39_INTERNAL_6b13364e_4_k_cu_cc4c296b_66314cuda3std3__45__cpo6cbeginE,@object
	.size		_ZN39_INTERNAL_6b13364e_4_k_cu_cc4c296b_66314cuda3std3__45__cpo6cbeginE,(_ZN39_INTERNAL_6b13364e_4_k_cu_cc4c296b_66314cuda3std3__48in_placeE - _ZN39_INTERNAL_6b13364e_4_k_cu_cc4c296b_66314cuda3std3__45__cpo6cbeginE)
_ZN39_INTERNAL_6b13364e_4_k_cu_cc4c296b_66314cuda3std3__45__cpo6cbeginE:
	.zero		1
	.type		_ZN39_INTERNAL_6b13364e_4_k_cu_cc4c296b_66314cuda3std3__48in_placeE,@object
	.size		_ZN39_INTERNAL_6b13364e_4_k_cu_cc4c296b_66314cuda3std3__48in_placeE,(_ZN39_INTERNAL_6b13364e_4_k_cu_cc4c296b_66314cuda3std6ranges3__45__cpo9iter_moveE - _ZN39_INTERNAL_6b13364e_4_k_cu_cc4c296b_66314cuda3std3__48in_placeE)
_ZN39_INTERNAL_6b13364e_4_k_cu_cc4c296b_66314cuda3std3__48in_placeE:
	.zero		1
	.type		_ZN39_INTERNAL_6b13364e_4_k_cu_cc4c296b_66314cuda3std6ranges3__45__cpo9iter_moveE,@object
	.size		_ZN39_INTERNAL_6b13364e_4_k_cu_cc4c296b_66314cuda3std6ranges3__45__cpo9iter_moveE,(_ZN39_INTERNAL_6b13364e_4_k_cu_cc4c296b_66314cuda3std3__45__cpo5beginE - _ZN39_INTERNAL_6b13364e_4_k_cu_cc4c296b_66314cuda3std6ranges3__45__cpo9iter_moveE)
_ZN39_INTERNAL_6b13364e_4_k_cu_cc4c296b_66314cuda3std6ranges3__45__cpo9iter_moveE:
	.zero		1
	.type		_ZN39_INTERNAL_6b13364e_4_k_cu_cc4c296b_66314cuda3std3__45__cpo5beginE,@object
	.size		_ZN39_INTERNAL_6b13364e_4_k_cu_cc4c296b_66314cuda3std3__45__cpo5beginE,(_ZN39_INTERNAL_6b13364e_4_k_cu_cc4c296b_66314cuda3std3__441_GLOBAL__N__6b13364e_4_k_cu_cc4c296b_66316ignoreE - _ZN39_INTERNAL_6b13364e_4_k_cu_cc4c296b_66314cuda3std3__45__cpo5beginE)
_ZN39_INTERNAL_6b13364e_4_k_cu_cc4c296b_66314cuda3std3__45__cpo5beginE:
	.zero		1
	.type		_ZN39_INTERNAL_6b13364e_4_k_cu_cc4c296b_66314cuda3std3__441_GLOBAL__N__6b13364e_4_k_cu_cc4c296b_66316ignoreE,@object
	.size		_ZN39_INTERNAL_6b13364e_4_k_cu_cc4c296b_66314cuda3std3__441_GLOBAL__N__6b13364e_4_k_cu_cc4c296b_66316ignoreE,(_ZN39_INTERNAL_6b13364e_4_k_cu_cc4c296b_66314cute7productE - _ZN39_INTERNAL_6b13364e_4_k_cu_cc4c296b_66314cuda3std3__441_GLOBAL__N__6b13364e_4_k_cu_cc4c296b_66316ignoreE)
_ZN39_INTERNAL_6b13364e_4_k_cu_cc4c296b_66314cuda3std3__441_GLOBAL__N__6b13364e_4_k_cu_cc4c296b_66316ignoreE:
	.zero		1
	.type		_ZN39_INTERNAL_6b13364e_4_k_cu_cc4c296b_66314cute7productE,@object
	.size		_ZN39_INTERNAL_6b13364e_4_k_cu_cc4c296b_66314cute7productE,(_ZN39_INTERNAL_6b13364e_4_k_cu_cc4c296b_66314cuda3std3__45__cpo3endE - _ZN39_INTERNAL_6b13364e_4_k_cu_cc4c296b_66314cute7productE)
_ZN39_INTERNAL_6b13364e_4_k_cu_cc4c296b_66314cute7productE:
	.zero		1
	.type		_ZN39_INTERNAL_6b13364e_4_k_cu_cc4c296b_66314cuda3std3__45__cpo3endE,@object
	.size		_ZN39_INTERNAL_6b13364e_4_k_cu_cc4c296b_66314cuda3std3__45__cpo3endE,(_ZN39_INTERNAL_6b13364e_4_k_cu_cc4c296b_66314cuda3std3__419piecewise_constructE - _ZN39_INTERNAL_6b13364e_4_k_cu_cc4c296b_66314cuda3std3__45__cpo3endE)
_ZN39_INTERNAL_6b13364e_4_k_cu_cc4c296b_66314cuda3std3__45__cpo3endE:
	.zero		1
	.type		_ZN39_INTERNAL_6b13364e_4_k_cu_cc4c296b_66314cuda3std3__419piecewise_constructE,@object
	.size		_ZN39_INTERNAL_6b13364e_4_k_cu_cc4c296b_66314cuda3std3__419piecewise_constructE,(_ZN39_INTERNAL_6b13364e_4_k_cu_cc4c296b_66314cuda3std3__45__cpo4cendE - _ZN39_INTERNAL_6b13364e_4_k_cu_cc4c296b_66314cuda3std3__419piecewise_constructE)
_ZN39_INTERNAL_6b13364e_4_k_cu_cc4c296b_66314cuda3std3__419piecewise_constructE:
	.zero		1
	.type		_ZN39_INTERNAL_6b13364e_4_k_cu_cc4c296b_66314cuda3std3__45__cpo4cendE,@object
	.size		_ZN39_INTERNAL_6b13364e_4_k_cu_cc4c296b_66314cuda3std3__45__cpo4cendE,(_ZN39_INTERNAL_6b13364e_4_k_cu_cc4c296b_66314cuda3std6ranges3__45__cpo4swapE - _ZN39_INTERNAL_6b13364e_4_k_cu_cc4c296b_66314cuda3std3__45__cpo4cendE)
_ZN39_INTERNAL_6b13364e_4_k_cu_cc4c296b_66314cuda3std3__45__cpo4cendE:
	.zero		1
	.type		_ZN39_INTERNAL_6b13364e_4_k_cu_cc4c296b_66314cuda3std6ranges3__45__cpo4swapE,@object
	.size		_ZN39_INTERNAL_6b13364e_4_k_cu_cc4c296b_66314cuda3std6ranges3__45__cpo4swapE,(.L_8 - _ZN39_INTERNAL_6b13364e_4_k_cu_cc4c296b_66314cuda3std6ranges3__45__cpo4swapE)
_ZN39_INTERNAL_6b13364e_4_k_cu_cc4c296b_66314cuda3std6ranges3__45__cpo4swapE:
	.zero		1
.L_8:


//--------------------- .nv.constant0._ZN7cutlass13device_kernelINS_4gemm6kernel13GemmUniversalIN4cute5tupleIJiiiiEEENS1_10collective13CollectiveMmaINS1_34MainloopSm90TmaGmmaWarpSpecializedILi3ENS5_IJNS4_1CILi2EEESB_NSA_ILi1EEEEEENS1_35KernelTmaWarpSpecializedCooperativeEEENS5_IJNSA_ILi256EEENSA_ILi64EEENSA_ILi32EEEEEENS_10tfloat32_tENS5_IJlSC_lEEESK_SL_NS4_8TiledMMAINS4_8MMA_AtomIJNS4_4SM904GMMA29MMA_64x64x8_F32TF32TF32_SS_TNILNSP_7ScaleInE1ELSR_1EEEEEENS4_6LayoutINS5_IJSB_SC_SC_EEENS5_IJSC_NSA_ILi0EEESW_EEEEENS5_IJNS4_10UnderscoreESZ_SZ_EEEEENS4_23SM90_TMA_LOAD_MULTICASTENS4_14ComposedLayoutINS4_7SwizzleILi3ELi4ELi3EEENS4_18smem_ptr_flag_bitsILi32EEENSU_INS5_IJNSA_ILi8EEESI_EEENS5_IJSI_SC_EEEEEEEvNS4_8identityES12_S1C_vS1D_EENS_8epilogue10collective6detail29Sm90TmaWarpSpecializedAdapterINS1G_15DefaultEpilogueISK_SL_SL_NS1F_6thread17LinearCombinationISK_Li1EffLNS1K_9ScaleType4KindE0ELNS_15FloatRoundStyleE2ESK_EENS1_15EpilogueDefaultEEEEEvvEEEEvNT_6ParamsE --------------------------
	.section	.nv.constant0._ZN7cutlass13device_kernelINS_4gemm6kernel13GemmUniversalIN4cute5tupleIJiiiiEEENS1_10collective13CollectiveMmaINS1_34MainloopSm90TmaGmmaWarpSpecializedILi3ENS5_IJNS4_1CILi2EEESB_NSA_ILi1EEEEEENS1_35KernelTmaWarpSpecializedCooperativeEEENS5_IJNSA_ILi256EEENSA_ILi64EEENSA_ILi32EEEEEENS_10tfloat32_tENS5_IJlSC_lEEESK_SL_NS4_8TiledMMAINS4_8MMA_AtomIJNS4_4SM904GMMA29MMA_64x64x8_F32TF32TF32_SS_TNILNSP_7ScaleInE1ELSR_1EEEEEENS4_6LayoutINS5_IJSB_SC_SC_EEENS5_IJSC_NSA_ILi0EEESW_EEEEENS5_IJNS4_10UnderscoreESZ_SZ_EEEEENS4_23SM90_TMA_LOAD_MULTICASTENS4_14ComposedLayoutINS4_7SwizzleILi3ELi4ELi3EEENS4_18smem_ptr_flag_bitsILi32EEENSU_INS5_IJNSA_ILi8EEESI_EEENS5_IJSI_SC_EEEEEEEvNS4_8identityES12_S1C_vS1D_EENS_8epilogue10collective6detail29Sm90TmaWarpSpecializedAdapterINS1G_15DefaultEpilogueISK_SL_SL_NS1F_6thread17LinearCombinationISK_Li1EffLNS1K_9ScaleType4KindE0ELNS_15FloatRoundStyleE2ESK_EENS1_15EpilogueDefaultEEEEEvvEEEEvNT_6ParamsE,"a",@progbits
	.sectionflags	@""
	.align	4
.nv.constant0._ZN7cutlass13device_kernelINS_4gemm6kernel13GemmUniversalIN4cute5tupleIJiiiiEEENS1_10collective13CollectiveMmaINS1_34MainloopSm90TmaGmmaWarpSpecializedILi3ENS5_IJNS4_1CILi2EEESB_NSA_ILi1EEEEEENS1_35KernelTmaWarpSpecializedCooperativeEEENS5_IJNSA_ILi256EEENSA_ILi64EEENSA_ILi32EEEEEENS_10tfloat32_tENS5_IJlSC_lEEESK_SL_NS4_8TiledMMAINS4_8MMA_AtomIJNS4_4SM904GMMA29MMA_64x64x8_F32TF32TF32_SS_TNILNSP_7ScaleInE1ELSR_1EEEEEENS4_6LayoutINS5_IJSB_SC_SC_EEENS5_IJSC_NSA_ILi0EEESW_EEEEENS5_IJNS4_10UnderscoreESZ_SZ_EEEEENS4_23SM90_TMA_LOAD_MULTICASTENS4_14ComposedLayoutINS4_7SwizzleILi3ELi4ELi3EEENS4_18smem_ptr_flag_bitsILi32EEENSU_INS5_IJNSA_ILi8EEESI_EEENS5_IJSI_SC_EEEEEEEvNS4_8identityES12_S1C_vS1D_EENS_8epilogue10collective6detail29Sm90TmaWarpSpecializedAdapterINS1G_15DefaultEpilogueISK_SL_SL_NS1F_6thread17LinearCombinationISK_Li1EffLNS1K_9ScaleType4KindE0ELNS_15FloatRoundStyleE2ESK_EENS1_15EpilogueDefaultEEEEEvvEEEEvNT_6ParamsE:
	.zero		1664


//--------------------- SYMBOLS --------------------------

	.type		.nv.reservedSmem.offset0,@object
	.size		.nv.reservedSmem.offset0,0x4
	.type		__assertfail,@function
